// auto-generated by cutlass_sweep.gemm — config: {"arch": "sm_90", "cluster_m": 1, "cluster_n": 1, "dtype": "bf16", "dtype_b": "bf16", "layout": "nt", "stages": 3, "tile_k": 32, "tile_m": 128, "tile_n": 64}
#include "cutlass/cutlass.h"
#include "cutlass/gemm/collective/collective_builder.hpp"
#include "cutlass/gemm/device/gemm_universal_adapter.h"
#include "cutlass/gemm/kernel/gemm_universal.hpp"
#include "cutlass/epilogue/collective/collective_builder.hpp"

using ElemA = cutlass::bfloat16_t;
using ElemB = cutlass::bfloat16_t;
using ElemCD = cutlass::bfloat16_t;
using Acc  = float;
using TileShape    = cute::Shape<cute::_128, cute::_64, cute::_32>;
using ClusterShape = cute::Shape<cute::_1, cute::_1, cute::_1>;

using CollectiveEpilogue = typename cutlass::epilogue::collective::CollectiveBuilder<
    cutlass::arch::Sm90, cutlass::arch::OpClassTensorOp,
    TileShape, ClusterShape,
    cutlass::epilogue::collective::EpilogueTileAuto,
    Acc, Acc,
    ElemCD, cutlass::layout::RowMajor, 128 / cutlass::sizeof_bits<ElemCD>::value,
    ElemCD, cutlass::layout::RowMajor, 128 / cutlass::sizeof_bits<ElemCD>::value,
    cutlass::epilogue::collective::EpilogueScheduleAuto
  >::CollectiveOp;

using CollectiveMainloop = typename cutlass::gemm::collective::CollectiveBuilder<
    cutlass::arch::Sm90, cutlass::arch::OpClassTensorOp,
    ElemA, cutlass::layout::RowMajor, 128 / cutlass::sizeof_bits<ElemA>::value,
    ElemB, cutlass::layout::ColumnMajor, 128 / cutlass::sizeof_bits<ElemB>::value,
    Acc,
    TileShape, ClusterShape,
    cutlass::gemm::collective::StageCount<3>,
    cutlass::gemm::collective::KernelScheduleAuto
  >::CollectiveOp;

using GemmKernel = cutlass::gemm::kernel::GemmUniversal<
    cute::Shape<int,int,int,int>,
    CollectiveMainloop,
    CollectiveEpilogue
>;
using Gemm = cutlass::gemm::device::GemmUniversalAdapter<GemmKernel>;

// Force the device kernel symbol into the cubin without needing a host main.
auto* _anchor = &cutlass::device_kernel<GemmKernel>;


// ===== COMPILED SASS (sm_90a) =====

	.target	sm_90a

	.elftype	@"ET_EXEC"


//--------------------- .note.nv.tkinfo           --------------------------
	.section	.note.nv.tkinfo,"",@"SHT_NOTE"
	.sectionflags	@"SHF_NOTE_NV_TKINFO"
	.tkinfo
        /*0018*/ 	.word	0x00000002
        /*0030*/ 	.string	""
        /*0030*/ 	.string	"ptxas"
        /*0030*/ 	.string	"Cuda compilation tools, release 13.0, V13.0.88"
        /*0030*/ 	.string	"Build cuda_13.0.r13.0/compiler.36424714_0"
        /*0030*/ 	.string	"-arch sm_90a -m 64 "



//--------------------- .note.nv.cuinfo           --------------------------
	.section	.note.nv.cuinfo,"",@"SHT_NOTE"
	.sectionflags	@"SHF_NOTE_NV_CUINFO"
        /*0018*/ 	.short	0x0002
        /*001a*/ 	.short	0x005a
        /*001c*/ 	.short	0x0082
	.zero		2


//--------------------- .nv.info                  --------------------------
	.section	.nv.info,"",@"SHT_CUDA_INFO"
	.align	4


	//----- nvinfo : EIATTR_REGCOUNT
	.align		4
        /*0000*/ 	.byte	0x04, 0x2f
        /*0002*/ 	.short	(.L_15 - .L_14)
	.align		4
.L_14:
        /*0004*/ 	.word	index@(_ZN7cutlass13device_kernelINS_4gemm6kernel13GemmUniversalIN4cute5tupleIJiiiiEEENS1_10collective13CollectiveMmaINS1_34MainloopSm90TmaGmmaWarpSpecializedILi3ENS5_IJNS4_1CILi1EEESB_SB_EEENS1_35KernelTmaWarpSpecializedCooperativeEEENS5_IJNSA_ILi128EEENSA_ILi64EEENSA_ILi32EEEEEENS_10bfloat16_tENS5_IJlSB_lEEESJ_SK_NS4_8TiledMMAINS4_8MMA_AtomIJNS4_4SM904GMMA27MMA_64x64x16_F32BF16BF16_SSILNSO_5MajorE0ELSQ_0ELNSO_7ScaleInE1ELSR_1EEEEEENS4_6LayoutINS5_IJNSA_ILi2EEESB_SB_EEENS5_IJSB_NSA_ILi0EEESX_EEEEENS5_IJNS4_10UnderscoreES10_S10_EEEEENS4_13SM90_TMA_LOADENS4_14ComposedLayoutINS4_7SwizzleILi2ELi4ELi3EEENS4_18smem_ptr_flag_bitsILi16EEENSU_INS5_IJNSA_ILi8EEESH_EEENS5_IJSH_SB_EEEEEEEvNS4_8identityES13_S1D_vS1E_EENS_8epilogue10collective6detail29Sm90TmaWarpSpecializedAdapterINS1H_15DefaultEpilogueISJ_SK_SK_NS1G_6thread17LinearCombinationISJ_Li1EffLNS1L_9ScaleType4KindE0ELNS_15FloatRoundStyleE2ESJ_EENS1_15EpilogueDefaultEEEEEvvEEEEvNT_6ParamsE)
        /*0008*/ 	.word	0x000000a8


	//----- nvinfo : EIATTR_FRAME_SIZE
	.align		4
.L_15:
        /*000c*/ 	.byte	0x04, 0x11
        /*000e*/ 	.short	(.L_17 - .L_16)
	.align		4
.L_16:
        /*0010*/ 	.word	index@(_ZN7cutlass13device_kernelINS_4gemm6kernel13GemmUniversalIN4cute5tupleIJiiiiEEENS1_10collective13CollectiveMmaINS1_34MainloopSm90TmaGmmaWarpSpecializedILi3ENS5_IJNS4_1CILi1EEESB_SB_EEENS1_35KernelTmaWarpSpecializedCooperativeEEENS5_IJNSA_ILi128EEENSA_ILi64EEENSA_ILi32EEEEEENS_10bfloat16_tENS5_IJlSB_lEEESJ_SK_NS4_8TiledMMAINS4_8MMA_AtomIJNS4_4SM904GMMA27MMA_64x64x16_F32BF16BF16_SSILNSO_5MajorE0ELSQ_0ELNSO_7ScaleInE1ELSR_1EEEEEENS4_6LayoutINS5_IJNSA_ILi2EEESB_SB_EEENS5_IJSB_NSA_ILi0EEESX_EEEEENS5_IJNS4_10UnderscoreES10_S10_EEEEENS4_13SM90_TMA_LOADENS4_14ComposedLayoutINS4_7SwizzleILi2ELi4ELi3EEENS4_18smem_ptr_flag_bitsILi16EEENSU_INS5_IJNSA_ILi8EEESH_EEENS5_IJSH_SB_EEEEEEEvNS4_8identityES13_S1D_vS1E_EENS_8epilogue10collective6detail29Sm90TmaWarpSpecializedAdapterINS1H_15DefaultEpilogueISJ_SK_SK_NS1G_6thread17LinearCombinationISJ_Li1EffLNS1L_9ScaleType4KindE0ELNS_15FloatRoundStyleE2ESJ_EENS1_15EpilogueDefaultEEEEEvvEEEEvNT_6ParamsE)
        /*0014*/ 	.word	0x00000000


	//----- nvinfo : EIATTR_MIN_STACK_SIZE
	.align		4
.L_17:
        /*0018*/ 	.byte	0x04, 0x12
        /*001a*/ 	.short	(.L_19 - .L_18)
	.align		4
.L_18:
        /*001c*/ 	.word	index@(_ZN7cutlass13device_kernelINS_4gemm6kernel13GemmUniversalIN4cute5tupleIJiiiiEEENS1_10collective13CollectiveMmaINS1_34MainloopSm90TmaGmmaWarpSpecializedILi3ENS5_IJNS4_1CILi1EEESB_SB_EEENS1_35KernelTmaWarpSpecializedCooperativeEEENS5_IJNSA_ILi128EEENSA_ILi64EEENSA_ILi32EEEEEENS_10bfloat16_tENS5_IJlSB_lEEESJ_SK_NS4_8TiledMMAINS4_8MMA_AtomIJNS4_4SM904GMMA27MMA_64x64x16_F32BF16BF16_SSILNSO_5MajorE0ELSQ_0ELNSO_7ScaleInE1ELSR_1EEEEEENS4_6LayoutINS5_IJNSA_ILi2EEESB_SB_EEENS5_IJSB_NSA_ILi0EEESX_EEEEENS5_IJNS4_10UnderscoreES10_S10_EEEEENS4_13SM90_TMA_LOADENS4_14ComposedLayoutINS4_7SwizzleILi2ELi4ELi3EEENS4_18smem_ptr_flag_bitsILi16EEENSU_INS5_IJNSA_ILi8EEESH_EEENS5_IJSH_SB_EEEEEEEvNS4_8identityES13_S1D_vS1E_EENS_8epilogue10collective6detail29Sm90TmaWarpSpecializedAdapterINS1H_15DefaultEpilogueISJ_SK_SK_NS1G_6thread17LinearCombinationISJ_Li1EffLNS1L_9ScaleType4KindE0ELNS_15FloatRoundStyleE2ESJ_EENS1_15EpilogueDefaultEEEEEvvEEEEvNT_6ParamsE)
        /*0020*/ 	.word	0x00000000
.L_19:


//--------------------- .nv.compat                --------------------------
	.section	.nv.compat,"",@"SHT_CUDA_COMPAT_INFO"
	.align	4
        /*0000*/ 	.byte	0x02, 0x09, 0x01, 0x00, 0x02, 0x02, 0x04, 0x00, 0x02, 0x05, 0x05, 0x00, 0x03, 0x07, 0x01, 0x01
        /*0010*/ 	.byte	0x02, 0x03, 0x01, 0x00, 0x02, 0x06, 0x01, 0x00, 0x04, 0x0b, 0x08, 0x00, 0x00, 0x00, 0x00, 0x00
        /*0020*/ 	.byte	0x00, 0x00, 0x00, 0x00


//--------------------- .nv.info._ZN7cutlass13device_kernelINS_4gemm6kernel13GemmUniversalIN4cute5tupleIJiiiiEEENS1_10collective13CollectiveMmaINS1_34MainloopSm90TmaGmmaWarpSpecializedILi3ENS5_IJNS4_1CILi1EEESB_SB_EEENS1_35KernelTmaWarpSpecializedCooperativeEEENS5_IJNSA_ILi128EEENSA_ILi64EEENSA_ILi32EEEEEENS_10bfloat16_tENS5_IJlSB_lEEESJ_SK_NS4_8TiledMMAINS4_8MMA_AtomIJNS4_4SM904GMMA27MMA_64x64x16_F32BF16BF16_SSILNSO_5MajorE0ELSQ_0ELNSO_7ScaleInE1ELSR_1EEEEEENS4_6LayoutINS5_IJNSA_ILi2EEESB_SB_EEENS5_IJSB_NSA_ILi0EEESX_EEEEENS5_IJNS4_10UnderscoreES10_S10_EEEEENS4_13SM90_TMA_LOADENS4_14ComposedLayoutINS4_7SwizzleILi2ELi4ELi3EEENS4_18smem_ptr_flag_bitsILi16EEENSU_INS5_IJNSA_ILi8EEESH_EEENS5_IJSH_SB_EEEEEEEvNS4_8identityES13_S1D_vS1E_EENS_8epilogue10collective6detail29Sm90TmaWarpSpecializedAdapterINS1H_15DefaultEpilogueISJ_SK_SK_NS1G_6thread17LinearCombinationISJ_Li1EffLNS1L_9ScaleType4KindE0ELNS_15FloatRoundStyleE2ESJ_EENS1_15EpilogueDefaultEEEEEvvEEEEvNT_6ParamsE --------------------------
	.section	.nv.info._ZN7cutlass13device_kernelINS_4gemm6kernel13GemmUniversalIN4cute5tupleIJiiiiEEENS1_10collective13CollectiveMmaINS1_34MainloopSm90TmaGmmaWarpSpecializedILi3ENS5_IJNS4_1CILi1EEESB_SB_EEENS1_35KernelTmaWarpSpecializedCooperativeEEENS5_IJNSA_ILi128EEENSA_ILi64EEENSA_ILi32EEEEEENS_10bfloat16_tENS5_IJlSB_lEEESJ_SK_NS4_8TiledMMAINS4_8MMA_AtomIJNS4_4SM904GMMA27MMA_64x64x16_F32BF16BF16_SSILNSO_5MajorE0ELSQ_0ELNSO_7ScaleInE1ELSR_1EEEEEENS4_6LayoutINS5_IJNSA_ILi2EEESB_SB_EEENS5_IJSB_NSA_ILi0EEESX_EEEEENS5_IJNS4_10UnderscoreES10_S10_EEEEENS4_13SM90_TMA_LOADENS4_14ComposedLayoutINS4_7SwizzleILi2ELi4ELi3EEENS4_18smem_ptr_flag_bitsILi16EEENSU_INS5_IJNSA_ILi8EEESH_EEENS5_IJSH_SB_EEEEEEEvNS4_8identityES13_S1D_vS1E_EENS_8epilogue10collective6detail29Sm90TmaWarpSpecializedAdapterINS1H_15DefaultEpilogueISJ_SK_SK_NS1G_6thread17LinearCombinationISJ_Li1EffLNS1L_9ScaleType4KindE0ELNS_15FloatRoundStyleE2ESJ_EENS1_15EpilogueDefaultEEEEEvvEEEEvNT_6ParamsE,"",@"SHT_CUDA_INFO"
	.sectionflags	@""
	.align	4


	//----- nvinfo : EIATTR_CUDA_API_VERSION
	.align		4
        /*0000*/ 	.byte	0x04, 0x37
        /*0002*/ 	.short	(.L_21 - .L_20)
.L_20:
        /*0004*/ 	.word	0x00000082


	//----- nvinfo : EIATTR_KPARAM_INFO
	.align		4
.L_21:
        /*0008*/ 	.byte	0x04, 0x17
        /*000a*/ 	.short	(.L_23 - .L_22)
.L_22:
        /*000c*/ 	.word	0x00000000
        /*0010*/ 	.short	0x0000
        /*0012*/ 	.short	0x0070
        /*0014*/ 	.byte	0x00, 0xf0, 0x01, 0x10


	//----- nvinfo : EIATTR_SPARSE_MMA_MASK
	.align		4
.L_23:
        /*0018*/ 	.byte	0x03, 0x50
        /*001a*/ 	.short	0x0000


	//----- nvinfo : EIATTR_MAXREG_COUNT
	.align		4
        /*001c*/ 	.byte	0x03, 0x1b
        /*001e*/ 	.short	0x00a8


	//----- nvinfo : EIATTR_NUM_BARRIERS
	.align		4
        /*0020*/ 	.byte	0x02, 0x4c
        /*0022*/ 	.byte	0x01
	.zero		1


	//----- nvinfo : EIATTR_EXTERNS
	.align		4
        /*0024*/ 	.byte	0x04, 0x0f
        /*0026*/ 	.short	(.L_25 - .L_24)


	//   ....[0]....
	.align		4
.L_24:
        /*0028*/ 	.word	index@(__assertfail)


	//----- nvinfo : EIATTR_MERCURY_ISA_VERSION
	.align		4
.L_25:
        /*002c*/ 	.byte	0x03, 0x5f
        /*002e*/ 	.short	0x0101


	//----- nvinfo : EIATTR_INT_WARP_WIDE_INSTR_OFFSETS
	.align		4
        /*0030*/ 	.byte	0x04, 0x31
        /*0032*/ 	.short	(.L_27 - .L_26)


	//   ....[0]....
.L_26:
        /*0034*/ 	.word	0x00000390


	//   ....[1]....
        /*0038*/ 	.word	0x000003c0


	//   ....[2]....
        /*003c*/ 	.word	0x000004a0


	//----- nvinfo : EIATTR_COOP_GROUP_MASK_REGIDS
	.align		4
.L_27:
        /*0040*/ 	.byte	0x04, 0x29
        /*0042*/ 	.short	(.L_29 - .L_28)


	//   ....[0]....
.L_28:
        /*0044*/ 	.word	0xffffffff


	//   ....[1]....
        /*0048*/ 	.word	0xffffffff


	//   ....[2]....
        /*004c*/ 	.word	0xffffffff


	//   ....[3]....
        /*0050*/ 	.word	0xffffffff


	//   ....[4]....
        /*0054*/ 	.word	0xffffffff


	//----- nvinfo : EIATTR_COOP_GROUP_INSTR_OFFSETS
	.align		4
.L_29:
        /*0058*/ 	.byte	0x04, 0x28
        /*005a*/ 	.short	(.L_31 - .L_30)


	//   ....[0]....
.L_30:
        /*005c*/ 	.word	0x00000060


	//   ....[1]....
        /*0060*/ 	.word	0x00000070


	//   ....[2]....
        /*0064*/ 	.word	0x00000130


	//   ....[3]....
        /*0068*/ 	.word	0x000002a0


	//   ....[4]....
        /*006c*/ 	.word	0x00000f50


	//----- nvinfo : EIATTR_REG_RECONFIG
	.align		4
.L_31:
        /*0070*/ 	.byte	0x01, 0x54
	.zero		2


	//----- nvinfo : EIATTR_SYSCALL_OFFSETS
	.align		4
        /*0074*/ 	.byte	0x04, 0x46
        /*0076*/ 	.short	(.L_33 - .L_32)


	//   ....[0]....
.L_32:
        /*0078*/ 	.word	0x00001110


	//----- nvinfo : EIATTR_MBARRIER_INSTR_OFFSETS
	.align		4
.L_33:
        /*007c*/ 	.byte	0x04, 0x39
        /*007e*/ 	.short	(.L_35 - .L_34)


	//   ....[0]....
.L_34:
        /*0080*/ 	.word	0x00000230
        /*0084*/ 	.word	0x000000ff
        /*0088*/ 	.word	0x00000000
        /*008c*/ 	.short	0x0100
        /*008e*/ 	.byte	0x08
	.zero		1


	//   ....[1]....
        /*0090*/ 	.word	0x00000240
        /*0094*/ 	.word	0x000000ff
        /*0098*/ 	.word	0x00000018
        /*009c*/ 	.short	0x0100
        /*009e*/ 	.byte	0x08
	.zero		1


	//   ....[2]....
        /*00a0*/ 	.word	0x00000250
        /*00a4*/ 	.word	0x000000ff
        /*00a8*/ 	.word	0x00000008
        /*00ac*/ 	.short	0x0100
        /*00ae*/ 	.byte	0x08
	.zero		1


	//   ....[3]....
        /*00b0*/ 	.word	0x00000260
        /*00b4*/ 	.word	0x000000ff
        /*00b8*/ 	.word	0x00000020
        /*00bc*/ 	.short	0x0100
        /*00be*/ 	.byte	0x08
	.zero		1


	//   ....[4]....
        /*00c0*/ 	.word	0x00000270
        /*00c4*/ 	.word	0x000000ff
        /*00c8*/ 	.word	0x00000010
        /*00cc*/ 	.short	0x0100
        /*00ce*/ 	.byte	0x08
	.zero		1


	//   ....[5]....
        /*00d0*/ 	.word	0x00000280
        /*00d4*/ 	.word	0x000000ff
        /*00d8*/ 	.word	0x00000028
        /*00dc*/ 	.short	0x0100
        /*00de*/ 	.byte	0x08
	.zero		1


	//   ....[6]....
        /*00e0*/ 	.word	0x00000510
        /*00e4*/ 	.word	0x000000ff
        /*00e8*/ 	.word	0x00000040
        /*00ec*/ 	.short	0x0100
        /*00ee*/ 	.byte	0x06
	.zero		1


	//   ....[7]....
        /*00f0*/ 	.word	0x00000570
        /*00f4*/ 	.word	0x000000ff
        /*00f8*/ 	.word	0x00000048
        /*00fc*/ 	.short	0x0100
        /*00fe*/ 	.byte	0x06
	.zero		1


	//   ....[8]....
        /*0100*/ 	.word	0x00001190
        /*0104*/ 	.word	0x00000003
        /*0108*/ 	.word	0x00000000
        /*010c*/ 	.short	0x010a
        /*010e*/ 	.byte	0x3f
	.zero		1


	//   ....[9]....
        /*0110*/ 	.word	0x000011d0
        /*0114*/ 	.word	0x00000003
        /*0118*/ 	.word	0x00000000
        /*011c*/ 	.short	0x010a
        /*011e*/ 	.byte	0x3f
	.zero		1


	//   ....[10]....
        /*0120*/ 	.word	0x00001470
        /*0124*/ 	.word	0x000000ff
        /*0128*/ 	.word	0x00000000
        /*012c*/ 	.short	0x010a
        /*012e*/ 	.byte	0x04
	.zero		1


	//   ....[11]....
        /*0130*/ 	.word	0x000014b0
        /*0134*/ 	.word	0x000000ff
        /*0138*/ 	.word	0x00000000
        /*013c*/ 	.short	0x010a
        /*013e*/ 	.byte	0x04
	.zero		1


	//   ....[12]....
        /*0140*/ 	.word	0x00001610
        /*0144*/ 	.word	0x000000ff
        /*0148*/ 	.word	0x00000000
        /*014c*/ 	.short	0x0101
        /*014e*/ 	.byte	0x04
	.zero		1


	//   ....[13]....
        /*0150*/ 	.word	0x00001810
        /*0154*/ 	.word	0x000000ff
        /*0158*/ 	.word	0x00000000
        /*015c*/ 	.short	0x0101
        /*015e*/ 	.byte	0x06
	.zero		1


	//   ....[14]....
        /*0160*/ 	.word	0x00004da0
        /*0164*/ 	.word	0x0000000e
        /*0168*/ 	.word	0x00000018
        /*016c*/ 	.short	0x010a
        /*016e*/ 	.byte	0x3f
	.zero		1


	//   ....[15]....
        /*0170*/ 	.word	0x00005120
        /*0174*/ 	.word	0x00000006
        /*0178*/ 	.word	0x00000048
        /*017c*/ 	.short	0x0101
        /*017e*/ 	.byte	0x3f
	.zero		1


	//   ....[16]....
        /*0180*/ 	.word	0x00005850
        /*0184*/ 	.word	0x00000007
        /*0188*/ 	.word	0x00000000
        /*018c*/ 	.short	0x010a
        /*018e*/ 	.byte	0x3f
	.zero		1


	//   ....[17]....
        /*0190*/ 	.word	0x000058d0
        /*0194*/ 	.word	0x00000009
        /*0198*/ 	.word	0x00000000
        /*019c*/ 	.short	0x010a
        /*019e*/ 	.byte	0x3f
	.zero		1


	//   ....[18]....
        /*01a0*/ 	.word	0x00005960
        /*01a4*/ 	.word	0x00000003
        /*01a8*/ 	.word	0x00000000
        /*01ac*/ 	.short	0x010a
        /*01ae*/ 	.byte	0x3f
	.zero		1


	//   ....[19]....
        /*01b0*/ 	.word	0x000059c0
        /*01b4*/ 	.word	0x00000003
        /*01b8*/ 	.word	0x00000000
        /*01bc*/ 	.short	0x010a
        /*01be*/ 	.byte	0x3f
	.zero		1


	//   ....[20]....
        /*01c0*/ 	.word	0x00005a20
        /*01c4*/ 	.word	0x00000004
        /*01c8*/ 	.word	0x00000000
        /*01cc*/ 	.short	0x010a
        /*01ce*/ 	.byte	0x3f
	.zero		1


	//   ....[21]....
        /*01d0*/ 	.word	0x00005af0
        /*01d4*/ 	.word	0x0000000e
        /*01d8*/ 	.word	0x00000018
        /*01dc*/ 	.short	0x010a
        /*01de*/ 	.byte	0x3f
	.zero		1


	//   ....[22]....
        /*01e0*/ 	.word	0x00005bc0
        /*01e4*/ 	.word	0x00000007
        /*01e8*/ 	.word	0x00000000
        /*01ec*/ 	.short	0x010a
        /*01ee*/ 	.byte	0x3f
	.zero		1


	//   ....[23]....
        /*01f0*/ 	.word	0x00005c10
        /*01f4*/ 	.word	0x00000009
        /*01f8*/ 	.word	0x00000000
        /*01fc*/ 	.short	0x010a
        /*01fe*/ 	.byte	0x3f
	.zero		1


	//----- nvinfo : EIATTR_NUM_MBARRIERS
	.align		4
.L_35:
        /*0200*/ 	.byte	0x03, 0x38
        /*0202*/ 	.short	0x0008


	//----- nvinfo : EIATTR_EXIT_INSTR_OFFSETS
	.align		4
        /*0204*/ 	.byte	0x04, 0x1c
        /*0206*/ 	.short	(.L_37 - .L_36)


	//   ....[0]....
.L_36:
        /*0208*/ 	.word	0x000005c0


	//   ....[1]....
        /*020c*/ 	.word	0x00000e80


	//   ....[2]....
        /*0210*/ 	.word	0x00004410


	//   ....[3]....
        /*0214*/ 	.word	0x00004a40


	//   ....[4]....
        /*0218*/ 	.word	0x000059b0


	//----- nvinfo : EIATTR_MAX_THREADS
	.align		4
.L_37:
        /*021c*/ 	.byte	0x04, 0x05
        /*021e*/ 	.short	(.L_39 - .L_38)
.L_38:
        /*0220*/ 	.word	0x00000180
        /*0224*/ 	.word	0x00000001
        /*0228*/ 	.word	0x00000001


	//----- nvinfo : EIATTR_CRS_STACK_SIZE
	.align		4
.L_39:
        /*022c*/ 	.byte	0x04, 0x1e
        /*022e*/ 	.short	(.L_41 - .L_40)
.L_40:
        /*0230*/ 	.word	0x00000000


	//----- nvinfo : EIATTR_CBANK_PARAM_SIZE
	.align		4
.L_41:
        /*0234*/ 	.byte	0x03, 0x19
        /*0236*/ 	.short	0x0470


	//----- nvinfo : EIATTR_PARAM_CBANK
	.align		4
        /*0238*/ 	.byte	0x04, 0x0a
        /*023a*/ 	.short	(.L_43 - .L_42)
	.align		4
.L_42:
        /*023c*/ 	.word	index@(.nv.constant0._ZN7cutlass13device_kernelINS_4gemm6kernel13GemmUniversalIN4cute5tupleIJiiiiEEENS1_10collective13CollectiveMmaINS1_34MainloopSm90TmaGmmaWarpSpecializedILi3ENS5_IJNS4_1CILi1EEESB_SB_EEENS1_35KernelTmaWarpSpecializedCooperativeEEENS5_IJNSA_ILi128EEENSA_ILi64EEENSA_ILi32EEEEEENS_10bfloat16_tENS5_IJlSB_lEEESJ_SK_NS4_8TiledMMAINS4_8MMA_AtomIJNS4_4SM904GMMA27MMA_64x64x16_F32BF16BF16_SSILNSO_5MajorE0ELSQ_0ELNSO_7ScaleInE1ELSR_1EEEEEENS4_6LayoutINS5_IJNSA_ILi2EEESB_SB_EEENS5_IJSB_NSA_ILi0EEESX_EEEEENS5_IJNS4_10UnderscoreES10_S10_EEEEENS4_13SM90_TMA_LOADENS4_14ComposedLayoutINS4_7SwizzleILi2ELi4ELi3EEENS4_18smem_ptr_flag_bitsILi16EEENSU_INS5_IJNSA_ILi8EEESH_EEENS5_IJSH_SB_EEEEEEEvNS4_8identityES13_S1D_vS1E_EENS_8epilogue10collective6detail29Sm90TmaWarpSpecializedAdapterINS1H_15DefaultEpilogueISJ_SK_SK_NS1G_6thread17LinearCombinationISJ_Li1EffLNS1L_9ScaleType4KindE0ELNS_15FloatRoundStyleE2ESJ_EENS1_15EpilogueDefaultEEEEEvvEEEEvNT_6ParamsE)
        /*0240*/ 	.short	0x0210
        /*0242*/ 	.short	0x0470


	//----- nvinfo : EIATTR_SW_WAR
	.align		4
.L_43:
        /*0244*/ 	.byte	0x04, 0x36
        /*0246*/ 	.short	(.L_45 - .L_44)
.L_44:
        /*0248*/ 	.word	0x00000008
.L_45:


//--------------------- .nv.callgraph             --------------------------
	.section	.nv.callgraph,"",@"SHT_CUDA_CALLGRAPH"
	.align	4
	.sectionentsize	8
	.align		4
        /*0000*/ 	.word	0x00000000
	.align		4
        /*0004*/ 	.word	0xffffffff
	.align		4
        /*0008*/ 	.word	index@(_ZN7cutlass13device_kernelINS_4gemm6kernel13GemmUniversalIN4cute5tupleIJiiiiEEENS1_10collective13CollectiveMmaINS1_34MainloopSm90TmaGmmaWarpSpecializedILi3ENS5_IJNS4_1CILi1EEESB_SB_EEENS1_35KernelTmaWarpSpecializedCooperativeEEENS5_IJNSA_ILi128EEENSA_ILi64EEENSA_ILi32EEEEEENS_10bfloat16_tENS5_IJlSB_lEEESJ_SK_NS4_8TiledMMAINS4_8MMA_AtomIJNS4_4SM904GMMA27MMA_64x64x16_F32BF16BF16_SSILNSO_5MajorE0ELSQ_0ELNSO_7ScaleInE1ELSR_1EEEEEENS4_6LayoutINS5_IJNSA_ILi2EEESB_SB_EEENS5_IJSB_NSA_ILi0EEESX_EEEEENS5_IJNS4_10UnderscoreES10_S10_EEEEENS4_13SM90_TMA_LOADENS4_14ComposedLayoutINS4_7SwizzleILi2ELi4ELi3EEENS4_18smem_ptr_flag_bitsILi16EEENSU_INS5_IJNSA_ILi8EEESH_EEENS5_IJSH_SB_EEEEEEEvNS4_8identityES13_S1D_vS1E_EENS_8epilogue10collective6detail29Sm90TmaWarpSpecializedAdapterINS1H_15DefaultEpilogueISJ_SK_SK_NS1G_6thread17LinearCombinationISJ_Li1EffLNS1L_9ScaleType4KindE0ELNS_15FloatRoundStyleE2ESJ_EENS1_15EpilogueDefaultEEEEEvvEEEEvNT_6ParamsE)
	.align		4
        /*000c*/ 	.word	index@(__assertfail)
	.align		4
        /*0010*/ 	.word	0x00000000
	.align		4
        /*0014*/ 	.word	0xfffffffe
	.align		4
        /*0018*/ 	.word	0x00000000
	.align		4
        /*001c*/ 	.word	0xfffffffd
	.align		4
        /*0020*/ 	.word	0x00000000
	.align		4
        /*0024*/ 	.word	0xfffffffc


//--------------------- .nv.constant4             --------------------------
	.section	.nv.constant4,"a",@progbits
	.align	8
	.align		8
.nv.constant4:
        /*0000*/ 	.dword	__assertfail
	.align		8
        /*0008*/ 	.dword	__unnamed_1
	.align		8
        /*0010*/ 	.dword	_ZN40_INTERNAL_2be22b95_4_k_cu_d77e24ed_170844cuda3std3__45__cpo5beginE
	.align		8
        /*0018*/ 	.dword	_ZN40_INTERNAL_2be22b95_4_k_cu_d77e24ed_170844cuda3std3__45__cpo3endE
	.align		8
        /*0020*/ 	.dword	_ZN40_INTERNAL_2be22b95_4_k_cu_d77e24ed_170844cuda3std3__45__cpo6cbeginE
	.align		8
        /*0028*/ 	.dword	_ZN40_INTERNAL_2be22b95_4_k_cu_d77e24ed_170844cuda3std3__45__cpo4cendE
	.align		8
        /*0030*/ 	.dword	_ZN40_INTERNAL_2be22b95_4_k_cu_d77e24ed_170844cuda3std3__442_GLOBAL__N__2be22b95_4_k_cu_d77e24ed_170846ignoreE
	.align		8
        /*0038*/ 	.dword	_ZN40_INTERNAL_2be22b95_4_k_cu_d77e24ed_170844cuda3std3__419piecewise_constructE
	.align		8
        /*0040*/ 	.dword	_ZN40_INTERNAL_2be22b95_4_k_cu_d77e24ed_170844cuda3std3__48in_placeE
	.align		8
        /*0048*/ 	.dword	_ZN40_INTERNAL_2be22b95_4_k_cu_d77e24ed_170844cuda3std6ranges3__45__cpo4swapE
	.align		8
        /*0050*/ 	.dword	_ZN40_INTERNAL_2be22b95_4_k_cu_d77e24ed_170844cuda3std6ranges3__45__cpo9iter_moveE
	.align		8
        /*0058*/ 	.dword	_ZN40_INTERNAL_2be22b95_4_k_cu_d77e24ed_170844cute7productE
	.align		8
        /*0060*/ 	.dword	_ZN40_INTERNAL_2be22b95_4_k_cu_d77e24ed_170844cute1_E
	.align		8
        /*0068*/ 	.dword	$str$22
	.align		8
        /*0070*/ 	.dword	$str$23


//--------------------- .text._ZN7cutlass13device_kernelINS_4gemm6kernel13GemmUniversalIN4cute5tupleIJiiiiEEENS1_10collective13CollectiveMmaINS1_34MainloopSm90TmaGmmaWarpSpecializedILi3ENS5_IJNS4_1CILi1EEESB_SB_EEENS1_35KernelTmaWarpSpecializedCooperativeEEENS5_IJNSA_ILi128EEENSA_ILi64EEENSA_ILi32EEEEEENS_10bfloat16_tENS5_IJlSB_lEEESJ_SK_NS4_8TiledMMAINS4_8MMA_AtomIJNS4_4SM904GMMA27MMA_64x64x16_F32BF16BF16_SSILNSO_5MajorE0ELSQ_0ELNSO_7ScaleInE1ELSR_1EEEEEENS4_6LayoutINS5_IJNSA_ILi2EEESB_SB_EEENS5_IJSB_NSA_ILi0EEESX_EEEEENS5_IJNS4_10UnderscoreES10_S10_EEEEENS4_13SM90_TMA_LOADENS4_14ComposedLayoutINS4_7SwizzleILi2ELi4ELi3EEENS4_18smem_ptr_flag_bitsILi16EEENSU_INS5_IJNSA_ILi8EEESH_EEENS5_IJSH_SB_EEEEEEEvNS4_8identityES13_S1D_vS1E_EENS_8epilogue10collective6detail29Sm90TmaWarpSpecializedAdapterINS1H_15DefaultEpilogueISJ_SK_SK_NS1G_6thread17LinearCombinationISJ_Li1EffLNS1L_9ScaleType4KindE0ELNS_15FloatRoundStyleE2ESJ_EENS1_15EpilogueDefaultEEEEEvvEEEEvNT_6ParamsE --------------------------
	.section	.text._ZN7cutlass13device_kernelINS_4gemm6kernel13GemmUniversalIN4cute5tupleIJiiiiEEENS1_10collective13CollectiveMmaINS1_34MainloopSm90TmaGmmaWarpSpecializedILi3ENS5_IJNS4_1CILi1EEESB_SB_EEENS1_35KernelTmaWarpSpecializedCooperativeEEENS5_IJNSA_ILi128EEENSA_ILi64EEENSA_ILi32EEEEEENS_10bfloat16_tENS5_IJlSB_lEEESJ_SK_NS4_8TiledMMAINS4_8MMA_AtomIJNS4_4SM904GMMA27MMA_64x64x16_F32BF16BF16_SSILNSO_5MajorE0ELSQ_0ELNSO_7ScaleInE1ELSR_1EEEEEENS4_6LayoutINS5_IJNSA_ILi2EEESB_SB_EEENS5_IJSB_NSA_ILi0EEESX_EEEEENS5_IJNS4_10UnderscoreES10_S10_EEEEENS4_13SM90_TMA_LOADENS4_14ComposedLayoutINS4_7SwizzleILi2ELi4ELi3EEENS4_18smem_ptr_flag_bitsILi16EEENSU_INS5_IJNSA_ILi8EEESH_EEENS5_IJSH_SB_EEEEEEEvNS4_8identityES13_S1D_vS1E_EENS_8epilogue10collective6detail29Sm90TmaWarpSpecializedAdapterINS1H_15DefaultEpilogueISJ_SK_SK_NS1G_6thread17LinearCombinationISJ_Li1EffLNS1L_9ScaleType4KindE0ELNS_15FloatRoundStyleE2ESJ_EENS1_15EpilogueDefaultEEEEEvvEEEEvNT_6ParamsE,"ax",@progbits
	.align	128
.text._ZN7cutlass13device_kernelINS_4gemm6kernel13GemmUniversalIN4cute5tupleIJiiiiEEENS1_10collective13CollectiveMmaINS1_34MainloopSm90TmaGmmaWarpSpecializedILi3ENS5_IJNS4_1CILi1EEESB_SB_EEENS1_35KernelTmaWarpSpecializedCooperativeEEENS5_IJNSA_ILi128EEENSA_ILi64EEENSA_ILi32EEEEEENS_10bfloat16_tENS5_IJlSB_lEEESJ_SK_NS4_8TiledMMAINS4_8MMA_AtomIJNS4_4SM904GMMA27MMA_64x64x16_F32BF16BF16_SSILNSO_5MajorE0ELSQ_0ELNSO_7ScaleInE1ELSR_1EEEEEENS4_6LayoutINS5_IJNSA_ILi2EEESB_SB_EEENS5_IJSB_NSA_ILi0EEESX_EEEEENS5_IJNS4_10UnderscoreES10_S10_EEEEENS4_13SM90_TMA_LOADENS4_14ComposedLayoutINS4_7SwizzleILi2ELi4ELi3EEENS4_18smem_ptr_flag_bitsILi16EEENSU_INS5_IJNSA_ILi8EEESH_EEENS5_IJSH_SB_EEEEEEEvNS4_8identityES13_S1D_vS1E_EENS_8epilogue10collective6detail29Sm90TmaWarpSpecializedAdapterINS1H_15DefaultEpilogueISJ_SK_SK_NS1G_6thread17LinearCombinationISJ_Li1EffLNS1L_9ScaleType4KindE0ELNS_15FloatRoundStyleE2ESJ_EENS1_15EpilogueDefaultEEEEEvvEEEEvNT_6ParamsE:
        .type           _ZN7cutlass13device_kernelINS_4gemm6kernel13GemmUniversalIN4cute5tupleIJiiiiEEENS1_10collective13CollectiveMmaINS1_34MainloopSm90TmaGmmaWarpSpecializedILi3ENS5_IJNS4_1CILi1EEESB_SB_EEENS1_35KernelTmaWarpSpecializedCooperativeEEENS5_IJNSA_ILi128EEENSA_ILi64EEENSA_ILi32EEEEEENS_10bfloat16_tENS5_IJlSB_lEEESJ_SK_NS4_8TiledMMAINS4_8MMA_AtomIJNS4_4SM904GMMA27MMA_64x64x16_F32BF16BF16_SSILNSO_5MajorE0ELSQ_0ELNSO_7ScaleInE1ELSR_1EEEEEENS4_6LayoutINS5_IJNSA_ILi2EEESB_SB_EEENS5_IJSB_NSA_ILi0EEESX_EEEEENS5_IJNS4_10UnderscoreES10_S10_EEEEENS4_13SM90_TMA_LOADENS4_14ComposedLayoutINS4_7SwizzleILi2ELi4ELi3EEENS4_18smem_ptr_flag_bitsILi16EEENSU_INS5_IJNSA_ILi8EEESH_EEENS5_IJSH_SB_EEEEEEEvNS4_8identityES13_S1D_vS1E_EENS_8epilogue10collective6detail29Sm90TmaWarpSpecializedAdapterINS1H_15DefaultEpilogueISJ_SK_SK_NS1G_6thread17LinearCombinationISJ_Li1EffLNS1L_9ScaleType4KindE0ELNS_15FloatRoundStyleE2ESJ_EENS1_15EpilogueDefaultEEEEEvvEEEEvNT_6ParamsE,@function
        .size           _ZN7cutlass13device_kernelINS_4gemm6kernel13GemmUniversalIN4cute5tupleIJiiiiEEENS1_10collective13CollectiveMmaINS1_34MainloopSm90TmaGmmaWarpSpecializedILi3ENS5_IJNS4_1CILi1EEESB_SB_EEENS1_35KernelTmaWarpSpecializedCooperativeEEENS5_IJNSA_ILi128EEENSA_ILi64EEENSA_ILi32EEEEEENS_10bfloat16_tENS5_IJlSB_lEEESJ_SK_NS4_8TiledMMAINS4_8MMA_AtomIJNS4_4SM904GMMA27MMA_64x64x16_F32BF16BF16_SSILNSO_5MajorE0ELSQ_0ELNSO_7ScaleInE1ELSR_1EEEEEENS4_6LayoutINS5_IJNSA_ILi2EEESB_SB_EEENS5_IJSB_NSA_ILi0EEESX_EEEEENS5_IJNS4_10UnderscoreES10_S10_EEEEENS4_13SM90_TMA_LOADENS4_14ComposedLayoutINS4_7SwizzleILi2ELi4ELi3EEENS4_18smem_ptr_flag_bitsILi16EEENSU_INS5_IJNSA_ILi8EEESH_EEENS5_IJSH_SB_EEEEEEEvNS4_8identityES13_S1D_vS1E_EENS_8epilogue10collective6detail29Sm90TmaWarpSpecializedAdapterINS1H_15DefaultEpilogueISJ_SK_SK_NS1G_6thread17LinearCombinationISJ_Li1EffLNS1L_9ScaleType4KindE0ELNS_15FloatRoundStyleE2ESJ_EENS1_15EpilogueDefaultEEEEEvvEEEEvNT_6ParamsE,(.L_x_128 - _ZN7cutlass13device_kernelINS_4gemm6kernel13GemmUniversalIN4cute5tupleIJiiiiEEENS1_10collective13CollectiveMmaINS1_34MainloopSm90TmaGmmaWarpSpecializedILi3ENS5_IJNS4_1CILi1EEESB_SB_EEENS1_35KernelTmaWarpSpecializedCooperativeEEENS5_IJNSA_ILi128EEENSA_ILi64EEENSA_ILi32EEEEEENS_10bfloat16_tENS5_IJlSB_lEEESJ_SK_NS4_8TiledMMAINS4_8MMA_AtomIJNS4_4SM904GMMA27MMA_64x64x16_F32BF16BF16_SSILNSO_5MajorE0ELSQ_0ELNSO_7ScaleInE1ELSR_1EEEEEENS4_6LayoutINS5_IJNSA_ILi2EEESB_SB_EEENS5_IJSB_NSA_ILi0EEESX_EEEEENS5_IJNS4_10UnderscoreES10_S10_EEEEENS4_13SM90_TMA_LOADENS4_14ComposedLayoutINS4_7SwizzleILi2ELi4ELi3EEENS4_18smem_ptr_flag_bitsILi16EEENSU_INS5_IJNSA_ILi8EEESH_EEENS5_IJSH_SB_EEEEEEEvNS4_8identityES13_S1D_vS1E_EENS_8epilogue10collective6detail29Sm90TmaWarpSpecializedAdapterINS1H_15DefaultEpilogueISJ_SK_SK_NS1G_6thread17LinearCombinationISJ_Li1EffLNS1L_9ScaleType4KindE0ELNS_15FloatRoundStyleE2ESJ_EENS1_15EpilogueDefaultEEEEEvvEEEEvNT_6ParamsE)
        .other          _ZN7cutlass13device_kernelINS_4gemm6kernel13GemmUniversalIN4cute5tupleIJiiiiEEENS1_10collective13CollectiveMmaINS1_34MainloopSm90TmaGmmaWarpSpecializedILi3ENS5_IJNS4_1CILi1EEESB_SB_EEENS1_35KernelTmaWarpSpecializedCooperativeEEENS5_IJNSA_ILi128EEENSA_ILi64EEENSA_ILi32EEEEEENS_10bfloat16_tENS5_IJlSB_lEEESJ_SK_NS4_8TiledMMAINS4_8MMA_AtomIJNS4_4SM904GMMA27MMA_64x64x16_F32BF16BF16_SSILNSO_5MajorE0ELSQ_0ELNSO_7ScaleInE1ELSR_1EEEEEENS4_6LayoutINS5_IJNSA_ILi2EEESB_SB_EEENS5_IJSB_NSA_ILi0EEESX_EEEEENS5_IJNS4_10UnderscoreES10_S10_EEEEENS4_13SM90_TMA_LOADENS4_14ComposedLayoutINS4_7SwizzleILi2ELi4ELi3EEENS4_18smem_ptr_flag_bitsILi16EEENSU_INS5_IJNSA_ILi8EEESH_EEENS5_IJSH_SB_EEEEEEEvNS4_8identityES13_S1D_vS1E_EENS_8epilogue10collective6detail29Sm90TmaWarpSpecializedAdapterINS1H_15DefaultEpilogueISJ_SK_SK_NS1G_6thread17LinearCombinationISJ_Li1EffLNS1L_9ScaleType4KindE0ELNS_15FloatRoundStyleE2ESJ_EENS1_15EpilogueDefaultEEEEEvvEEEEvNT_6ParamsE,@"STO_CUDA_ENTRY STV_DEFAULT"
_ZN7cutlass13device_kernelINS_4gemm6kernel13GemmUniversalIN4cute5tupleIJiiiiEEENS1_10collective13CollectiveMmaINS1_34MainloopSm90TmaGmmaWarpSpecializedILi3ENS5_IJNS4_1CILi1EEESB_SB_EEENS1_35KernelTmaWarpSpecializedCooperativeEEENS5_IJNSA_ILi128EEENSA_ILi64EEENSA_ILi32EEEEEENS_10bfloat16_tENS5_IJlSB_lEEESJ_SK_NS4_8TiledMMAINS4_8MMA_AtomIJNS4_4SM904GMMA27MMA_64x64x16_F32BF16BF16_SSILNSO_5MajorE0ELSQ_0ELNSO_7ScaleInE1ELSR_1EEEEEENS4_6LayoutINS5_IJNSA_ILi2EEESB_SB_EEENS5_IJSB_NSA_ILi0EEESX_EEEEENS5_IJNS4_10UnderscoreES10_S10_EEEEENS4_13SM90_TMA_LOADENS4_14ComposedLayoutINS4_7SwizzleILi2ELi4ELi3EEENS4_18smem_ptr_flag_bitsILi16EEENSU_INS5_IJNSA_ILi8EEESH_EEENS5_IJSH_SB_EEEEEEEvNS4_8identityES13_S1D_vS1E_EENS_8epilogue10collective6detail29Sm90TmaWarpSpecializedAdapterINS1H_15DefaultEpilogueISJ_SK_SK_NS1G_6thread17LinearCombinationISJ_Li1EffLNS1L_9ScaleType4KindE0ELNS_15FloatRoundStyleE2ESJ_EENS1_15EpilogueDefaultEEEEEvvEEEEvNT_6ParamsE:
[----:B------:R-:W0:Y:S01]  /*0000*/  LDC R1, c[0x0][0x28] ;  /* 0x00000a00ff017b82 */ /* 0x000e220000000800 */
[----:B------:R-:W1:Y:S01]  /*0010*/  S2R R18, SR_TID.X ;  /* 0x0000000000127919 */ /* 0x000e620000002100 */
[----:B------:R-:W-:Y:S01]  /*0020*/  ELECT P0, URZ, PT ;  /* 0x00000000003f782f */ /* 0x000fe20003800000 */
[----:B------:R-:W-:Y:S01]  /*0030*/  BSSY B0, `(.L_x_0) ;  /* 0x000000f000007945 */ /* 0x000fe20003800000 */
[--C-:B-1----:R-:W-:Y:S02]  /*0040*/  SHF.R.U32.HI R0, RZ, 0x5, R18.reuse ;  /* 0x00000005ff007819 */ /* 0x102fe40000011612 */
[----:B------:R-:W-:-:S03]  /*0050*/  SHF.R.U32.HI R22, RZ, 0x7, R18 ;  /* 0x00000007ff167819 */ /* 0x000fc60000011612 */
[----:B------:R-:W1:Y:S04]  /*0060*/  SHFL.IDX PT, R5, R0, RZ, 0x1f ;  /* 0x00001fff00057589 */ /* 0x000e6800000e0000 */
[----:B------:R2:W3:Y:S01]  /*0070*/  SHFL.IDX PT, R8, R22, RZ, 0x1f ;  /* 0x00001fff16087589 */ /* 0x0004e200000e0000 */
[----:B-1----:R-:W-:-:S13]  /*0080*/  ISETP.NE.OR P0, PT, R5, RZ, !P0 ;  /* 0x000000ff0500720c */ /* 0x002fda0004705670 */
[----:B0-23--:R-:W-:Y:S05]  /*0090*/  @P0 BRA `(.L_x_1) ;  /* 0x0000000000200947 */ /* 0x00dfea0003800000 */
[----:B------:R-:W-:Y:S02]  /*00a0*/  ULDC.64 UR4, c[0x0][0x198] ;  /* 0x0000660000047ab9 */ /* 0x000fe40000000a00 */
[----:B------:R-:W-:Y:S02]  /*00b0*/  UIADD3 UR6, UP0, UR4, 0xf0, URZ ;  /* 0x000000f004067890 */ /* 0x000fe4000ff1e03f */
[----:B------:R-:W-:Y:S02]  /*00c0*/  UIADD3 UR4, UP1, UR4, 0x1f0, URZ ;  /* 0x000001f004047890 */ /* 0x000fe4000ff3e03f */
[----:B------:R-:W-:Y:S02]  /*00d0*/  UIADD3.X UR7, URZ, UR5, URZ, UP0, !UPT ;  /* 0x000000053f077290 */ /* 0x000fe400087fe43f */
[----:B------:R-:W-:-:S07]  /*00e0*/  UIADD3.X UR5, URZ, UR5, URZ, UP1, !UPT ;  /* 0x000000053f057290 */ /* 0x000fce0008ffe43f */
[----:B------:R0:W-:Y:S02]  /*00f0*/  UTMACCTL.PF [UR6] ;  /* 0x00000000060079b9 */ /* 0x0001e40008040000 */
[----:B------:R0:W-:Y:S02]  /*0100*/  UTMACCTL.PF [UR4] ;  /* 0x00000000040079b9 */ /* 0x0001e40008040000 */
[----:B0-----:R-:W-:Y:S01]  /*0110*/  NOP ;  /* 0x0000000000007918 */ /* 0x001fe20000000000 */
.L_x_1:
[----:B------:R-:W-:Y:S05]  /*0120*/  BSYNC B0 ;  /* 0x0000000000007941 */ /* 0x000fea0003800000 */
.L_x_0:
[----:B------:R-:W0:Y:S02]  /*0130*/  SHFL.IDX PT, R2, R0, RZ, 0x1f ;  /* 0x00001fff00027589 */ /* 0x000e2400000e0000 */
[----:B0-----:R-:W-:-:S13]  /*0140*/  ISETP.NE.AND P0, PT, R2, RZ, PT ;  /* 0x000000ff0200720c */ /* 0x001fda0003f05270 */
[----:B------:R-:W-:Y:S05]  /*0150*/  @P0 BRA `(.L_x_2) ;  /* 0x0000000000500947 */ /* 0x000fea0003800000 */
[----:B------:R-:W0:Y:S01]  /*0160*/  S2UR UR8, SR_CgaCtaId ;  /* 0x00000000000879c3 */ /* 0x000e220000008800 */
[----:B------:R-:W-:Y:S01]  /*0170*/  UMOV UR4, 0x400 ;  /* 0x0000040000047882 */ /* 0x000fe20000000000 */
[----:B------:R-:W-:Y:S01]  /*0180*/  UMOV UR5, 0x1 ;  /* 0x0000000100057882 */ /* 0x000fe20000000000 */
[----:B------:R-:W-:Y:S01]  /*0190*/  UMOV UR6, 0x100 ;  /* 0x0000010000067882 */ /* 0x000fe20000000000 */
[----:B------:R-:W-:Y:S01]  /*01a0*/  ELECT P0, URZ, PT ;  /* 0x00000000003f782f */ /* 0x000fe20003800000 */
[----:B------:R-:W-:-:S04]  /*01b0*/  UIADD3 UR6, -UR6, 0x100000, URZ ;  /* 0x0010000006067890 */ /* 0x000fc8000fffe13f */
[----:B------:R-:W-:Y:S02]  /*01c0*/  USHF.L.U32 UR7, UR6, 0xb, URZ ;  /* 0x0000000b06077899 */ /* 0x000fe4000800063f */
[----:B------:R-:W-:Y:S02]  /*01d0*/  USHF.L.U32 UR6, UR6, 0x1, URZ ;  /* 0x0000000106067899 */ /* 0x000fe4000800063f */
[----:B0-----:R-:W-:Y:S02]  /*01e0*/  ULEA UR8, UR8, UR4, 0x18 ;  /* 0x0000000408087291 */ /* 0x001fe4000f8ec03f */
[----:B------:R-:W-:-:S04]  /*01f0*/  UIADD3 UR4, -UR5, 0x100000, URZ ;  /* 0x0010000005047890 */ /* 0x000fc8000fffe13f */
[----:B------:R-:W-:Y:S02]  /*0200*/  USHF.L.U32 UR5, UR4, 0xb, URZ ;  /* 0x0000000b04057899 */ /* 0x000fe4000800063f */
[----:B------:R-:W-:Y:S01]  /*0210*/  USHF.L.U32 UR4, UR4, 0x1, URZ ;  /* 0x0000000104047899 */ /* 0x000fe2000800063f */
[----:B------:R-:W0:Y:S11]  /*0220*/  FENCE.VIEW.ASYNC.S ;  /* 0x00000000000073c6 */ /* 0x000e360000000000 */
[----:B0-----:R0:W1:Y:S01]  /*0230*/  SYNCS.EXCH.64 URZ, [UR8], UR4 ;  /* 0x00000004083f75b2 */ /* 0x0010620008000100 */
[----:B------:R0:W2:Y:S01]  /*0240*/  SYNCS.EXCH.64 URZ, [UR8+0x18], UR6 ;  /* 0x00001806083f75b2 */ /* 0x0000a20008000100 */
[----:B------:R0:W3:Y:S01]  /*0250*/  SYNCS.EXCH.64 URZ, [UR8+0x8], UR4 ;  /* 0x00000804083f75b2 */ /* 0x0000e20008000100 */
[----:B------:R0:W4:Y:S01]  /*0260*/  SYNCS.EXCH.64 URZ, [UR8+0x20], UR6 ;  /* 0x00002006083f75b2 */ /* 0x0001220008000100 */
[----:B------:R0:W0:Y:S01]  /*0270*/  SYNCS.EXCH.64 URZ, [UR8+0x10], UR4 ;  /* 0x00001004083f75b2 */ /* 0x0000220008000100 */
[----:B------:R0:W0:Y:S01]  /*0280*/  SYNCS.EXCH.64 URZ, [UR8+0x28], UR6 ;  /* 0x00002806083f75b2 */ /* 0x0000220008000100 */
[----:B------:R-:W-:Y:S01]  /*0290*/  NOP ;  /* 0x0000000000007918 */ /* 0x000fe20000000000 */
.L_x_2:
[----:B------:R-:W5:Y:S01]  /*02a0*/  SHFL.IDX PT, R0, R0, RZ, 0x1f ;  /* 0x00001fff00007589 */ /* 0x000f6200000e0000 */
[----:B------:R-:W-:Y:S01]  /*02b0*/  ELECT P0, URZ, PT ;  /* 0x00000000003f782f */ /* 0x000fe20003800000 */
[----:B------:R-:W1:Y:S01]  /*02c0*/  LDC R2, c[0x0][0x65c] ;  /* 0x00019700ff027b82 */ /* 0x000e620000000800 */
[----:B------:R-:W-:Y:S01]  /*02d0*/  SHF.R.S32.HI R6, RZ, 0x1f, R5 ;  /* 0x0000001fff067819 */ /* 0x000fe20000011405 */
[----:B------:R-:W2:Y:S01]  /*02e0*/  S2R R3, SR_CTAID.Y ;  /* 0x0000000000037919 */ /* 0x000ea20000002600 */
[----:B0-----:R-:W-:Y:S01]  /*02f0*/  UMOV UR4, 0x20 ;  /* 0x0000002000047882 */ /* 0x001fe20000000000 */
[----:B------:R-:W-:Y:S01]  /*0300*/  ISETP.NE.AND P2, PT, R8, RZ, PT ;  /* 0x000000ff0800720c */ /* 0x000fe20003f45270 */
[----:B------:R-:W-:Y:S01]  /*0310*/  NOP ;  /* 0x0000000000007918 */ /* 0x000fe20000000000 */
[----:B------:R-:W0:Y:S01]  /*0320*/  S2R R4, SR_CTAID.X ;  /* 0x0000000000047919 */ /* 0x000e220000002500 */
[----:B------:R-:W-:Y:S01]  /*0330*/  LEA.HI R6, R6, R5, RZ, 0x2 ;  /* 0x0000000506067211 */ /* 0x000fe200078f10ff */
[----:B------:R-:W-:Y:S01]  /*0340*/  NOP ;  /* 0x0000000000007918 */ /* 0x000fe20000000000 */
[----:B-----5:R-:W-:-:S02]  /*0350*/  ISETP.NE.OR P0, PT, R0, RZ, !P0 ;  /* 0x000000ff0000720c */ /* 0x020fc40004705670 */
[----:B-1----:R-:W-:-:S04]  /*0360*/  ISETP.NE.AND P3, PT, R2, 0x1, PT ;  /* 0x000000010200780c */ /* 0x002fc80003f65270 */
[----:B------:R-:W-:Y:S02]  /*0370*/  P2R R0, PR, RZ, 0x8 ;  /* 0x00000008ff007803 */ /* 0x000fe40000000000 */
[----:B------:R-:W-:-:S05]  /*0380*/  LOP3.LUT R0, R6, 0xfffffffc, RZ, 0xc0, !PT ;  /* 0xfffffffc06007812 */ /* 0x000fca00078ec0ff */
[----:B------:R-:W-:Y:S01]  /*0390*/  VOTEU.ALL UP0, P0 ;  /* 0x00000000003f7886 */ /* 0x000fe20000000000 */
[----:B------:R-:W-:Y:S01]  /*03a0*/  IMAD.IADD R0, R5, 0x1, -R0 ;  /* 0x0000000105007824 */ /* 0x000fe200078e0a00 */
[----:B------:R-:W0:Y:S01]  /*03b0*/  @P3 LDC R17, c[0x0][0x10] ;  /* 0x00000400ff113b82 */ /* 0x000e220000000800 */
[----:B------:R-:W-:Y:S01]  /*03c0*/  VOTEU.ALL UP1, P0 ;  /* 0x00000000003f7886 */ /* 0x000fe20000020000 */
[----:B--2---:R-:W-:Y:S01]  /*03d0*/  @P3 IMAD.MOV.U32 R6, RZ, RZ, R3 ;  /* 0x000000ffff063224 */ /* 0x004fe200078e0003 */
[----:B------:R-:W-:Y:S01]  /*03e0*/  @!UP0 UMOV UR6, 0x400 ;  /* 0x0000040000068882 */ /* 0x000fe20000000000 */
[----:B------:R-:W-:-:S04]  /*03f0*/  @!UP0 UIADD3 UR4, -UR4, 0x100000, URZ ;  /* 0x0010000004048890 */ /* 0x000fc8000fffe13f */
[----:B------:R-:W-:Y:S02]  /*0400*/  @!UP0 USHF.L.U32 UR5, UR4, 0xb, URZ ;  /* 0x0000000b04058899 */ /* 0x000fe4000800063f */
[----:B------:R-:W-:Y:S01]  /*0410*/  @!UP0 USHF.L.U32 UR4, UR4, 0x1, URZ ;  /* 0x0000000104048899 */ /* 0x000fe2000800063f */
[----:B------:R-:W-:Y:S02]  /*0420*/  @P3 IMAD.MOV.U32 R7, RZ, RZ, RZ ;  /* 0x000000ffff073224 */ /* 0x000fe400078e00ff */
[----:B------:R-:W-:Y:S01]  /*0430*/  IMAD.MOV.U32 R5, RZ, RZ, RZ ;  /* 0x000000ffff057224 */ /* 0x000fe200078e00ff */
[----:B------:R-:W1:Y:S01]  /*0440*/  @!UP0 S2UR UR7, SR_CgaCtaId ;  /* 0x00000000000789c3 */ /* 0x000e620000008800 */
[----:B------:R-:W-:-:S07]  /*0450*/  @P3 IMAD.MOV.U32 R11, RZ, RZ, RZ ;  /* 0x000000ffff0b3224 */ /* 0x000fce00078e00ff */
[----:B------:R-:W2:Y:S01]  /*0460*/  @!P3 LDC R9, c[0x0][0xc] ;  /* 0x00000300ff09bb82 */ /* 0x000ea20000000800 */
[----:B0-----:R-:W-:-:S04]  /*0470*/  @P3 IMAD.WIDE.U32 R16, R4, R17, R6 ;  /* 0x0000001104103225 */ /* 0x001fc800078e0006 */
[----:B------:R-:W-:Y:S01]  /*0480*/  @P3 IMAD.IADD R17, R17, 0x1, R11 ;  /* 0x0000000111113824 */ /* 0x000fe200078e020b */
[----:B-1----:R-:W-:Y:S01]  /*0490*/  @!UP0 ULEA UR6, UR7, UR6, 0x18 ;  /* 0x0000000607068291 */ /* 0x002fe2000f8ec03f */
[----:B------:R-:W-:Y:S01]  /*04a0*/  VOTEU.ALL UP0, P0 ;  /* 0x00000000003f7886 */ /* 0x000fe20000000000 */
[----:B------:R-:W-:-:S04]  /*04b0*/  ISETP.NE.AND P0, PT, R0, 0x3, PT ;  /* 0x000000030000780c */ /* 0x000fc80003f05270 */
[----:B------:R-:W-:Y:S01]  /*04c0*/  ISETP.EQ.OR P0, PT, R0, RZ, !P0 ;  /* 0x000000ff0000720c */ /* 0x000fe20004702670 */
[----:B--2---:R-:W-:-:S03]  /*04d0*/  @!P3 IMAD.WIDE.U32 R6, R9, R3, R4 ;  /* 0x000000030906b225 */ /* 0x004fc600078e0004 */
[C---:B------:R-:W-:Y:S01]  /*04e0*/  ISETP.EQ.AND P0, PT, R8.reuse, RZ, P0 ;  /* 0x000000ff0800720c */ /* 0x040fe20000702270 */
[----:B------:R-:W-:Y:S01]  /*04f0*/  VIADD R8, R8, 0xffffffff ;  /* 0xffffffff08087836 */ /* 0x000fe20000000000 */
[----:B------:R-:W0:Y:S02]  /*0500*/  FENCE.VIEW.ASYNC.S ;  /* 0x00000000000073c6 */ /* 0x000e240000000000 */
[----:B0-----:R0:W3:Y:S01]  /*0510*/  @!UP0 SYNCS.EXCH.64 URZ, [UR6+0x40], UR4 ;  /* 0x00004004063f85b2 */ /* 0x0010e20008000100 */
[----:B------:R-:W-:Y:S01]  /*0520*/  @!P3 IMAD.MOV.U32 R16, RZ, RZ, R6 ;  /* 0x000000ffff10b224 */ /* 0x000fe200078e0006 */
[----:B------:R-:W-:Y:S01]  /*0530*/  SEL R19, RZ, 0x1, !P0 ;  /* 0x00000001ff137807 */ /* 0x000fe20004000000 */
[----:B------:R-:W-:Y:S01]  /*0540*/  @!P3 IMAD.MOV.U32 R17, RZ, RZ, R7 ;  /* 0x000000ffff11b224 */ /* 0x000fe200078e0007 */
[----:B------:R-:W-:-:S04]  /*0550*/  ISETP.GE.U32.AND P1, PT, R8, 0x2, PT ;  /* 0x000000020800780c */ /* 0x000fc80003f26070 */
[----:B------:R-:W-:Y:S01]  /*0560*/  SEL R19, R19, 0x2, P1 ;  /* 0x0000000213137807 */ /* 0x000fe20000800000 */
[----:B------:R0:W3:Y:S01]  /*0570*/  @!UP1 SYNCS.EXCH.64 URZ, [UR6+0x48], UR4 ;  /* 0x00004804063f95b2 */ /* 0x0000e20008000100 */
[----:B------:R-:W-:Y:S01]  /*0580*/  NOP ;  /* 0x0000000000007918 */ /* 0x000fe20000000000 */
[----:B---34-:R-:W-:Y:S06]  /*0590*/  BAR.SYNC.DEFER_BLOCKING 0x0 ;  /* 0x0000000000007b1d */ /* 0x018fec0000010000 */
[----:B------:R-:W-:Y:S05]  /*05a0*/  @!P2 BRA `(.L_x_3) ;  /* 0x0000003c009ca947 */ /* 0x000fea0003800000 */
[----:B------:R-:W-:-:S13]  /*05b0*/  ISETP.GT.U32.AND P0, PT, R8, 0x1, PT ;  /* 0x000000010800780c */ /* 0x000fda0003f04070 */
[----:B0-----:R-:W-:Y:S05]  /*05c0*/  @P0 EXIT ;  /* 0x000000000000094d */ /* 0x001fea0003800000 */
[----:B------:R-:W-:Y:S01]  /*05d0*/  ULDC.64 UR4, c[0x0][0x650] ;  /* 0x0001940000047ab9 */ /* 0x000fe20000000a00 */
[----:B------:R-:W-:Y:S01]  /*05e0*/  PRMT R0, RZ, 0x7610, R0 ;  /* 0x00007610ff007816 */ /* 0x000fe20000000000 */
[----:B------:R-:W-:Y:S01]  /*05f0*/  IMAD.MOV.U32 R58, RZ, RZ, -0x1 ;  /* 0xffffffffff3a7424 */ /* 0x000fe200078e00ff */
[----:B------:R-:W-:Y:S01]  /*0600*/  ISETP.GE.U32.AND P0, PT, R16, UR4, PT ;  /* 0x0000000410007c0c */ /* 0x000fe2000bf06070 */
[----:B------:R-:W-:Y:S02]  /*0610*/  IMAD.MOV.U32 R59, RZ, RZ, -0x1 ;  /* 0xffffffffff3b7424 */ /* 0x000fe400078e00ff */
[----:B------:R-:W-:Y:S01]  /*0620*/  IMAD.MOV.U32 R57, RZ, RZ, -0x1 ;  /* 0xffffffffff397424 */ /* 0x000fe200078e00ff */
[----:B------:R-:W-:-:S13]  /*0630*/  ISETP.GE.U32.AND.EX P0, PT, R17, UR5, PT, P0 ;  /* 0x0000000511007c0c */ /* 0x000fda000bf06100 */
[----:B------:R-:W-:Y:S05]  /*0640*/  @P0 BRA `(.L_x_4) ;  /* 0x0000000400540947 */ /* 0x000fea0003800000 */
[----:B------:R-:W0:Y:S01]  /*0650*/  LDC.64 R14, c[0x0][0x628] ;  /* 0x00018a00ff0e7b82 */ /* 0x000e220000000a00 */
[----:B------:R-:W-:Y:S02]  /*0660*/  IMAD.MOV.U32 R6, RZ, RZ, R16 ;  /* 0x000000ffff067224 */ /* 0x000fe400078e0010 */
[----:B------:R-:W-:-:S05]  /*0670*/  IMAD.MOV.U32 R7, RZ, RZ, R17 ;  /* 0x000000ffff077224 */ /* 0x000fca00078e0011 */
[----:B------:R-:W1:Y:S08]  /*0680*/  LDC R0, c[0x0][0x630] ;  /* 0x00018c00ff007b82 */ /* 0x000e700000000800 */
[----:B------:R-:W2:Y:S01]  /*0690*/  LDC.64 R20, c[0x0][0x620] ;  /* 0x00018800ff147b82 */ /* 0x000ea20000000a00 */
[----:B0-----:R-:W-:-:S04]  /*06a0*/  ISETP.NE.U32.AND P0, PT, R14, RZ, PT ;  /* 0x000000ff0e00720c */ /* 0x001fc80003f05070 */
[----:B------:R-:W-:-:S13]  /*06b0*/  ISETP.NE.AND.EX P0, PT, R15, RZ, PT, P0 ;  /* 0x000000ff0f00720c */ /* 0x000fda0003f05300 */
[----:B-12---:R-:W-:Y:S05]  /*06c0*/  @!P0 BRA `(.L_x_5) ;  /* 0x0000000000288947 */ /* 0x006fea0003800000 */
[----:B------:R-:W0:Y:S02]  /*06d0*/  LDC R11, c[0x0][0x634] ;  /* 0x00018d00ff0b7b82 */ /* 0x000e240000000800 */
[----:B0-----:R-:W-:-:S05]  /*06e0*/  IADD3 R11, P0, R16, R11, RZ ;  /* 0x0000000b100b7210 */ /* 0x001fca0007f1e0ff */
[----:B------:R-:W-:-:S04]  /*06f0*/  IMAD.X R13, RZ, RZ, R17, P0 ;  /* 0x000000ffff0d7224 */ /* 0x000fc800000e0611 */
[----:B------:R-:W-:-:S04]  /*0700*/  IMAD.WIDE.U32 R6, R13, R14, RZ ;  /* 0x0000000e0d067225 */ /* 0x000fc800078e00ff */
[----:B------:R-:W-:-:S04]  /*0710*/  IMAD.WIDE.U32 R8, P0, R11, R15, R6 ;  /* 0x0000000f0b087225 */ /* 0x000fc80007800006 */
[----:B------:R-:W-:-:S04]  /*0720*/  IMAD.WIDE.U32 R6, R11, R14, RZ ;  /* 0x0000000e0b067225 */ /* 0x000fc800078e00ff */
[----:B------:R-:W-:Y:S01]  /*0730*/  IMAD.X R11, RZ, RZ, RZ, P0 ;  /* 0x000000ffff0b7224 */ /* 0x000fe200000e06ff */
[----:B------:R-:W-:Y:S01]  /*0740*/  IADD3 RZ, P0, R7, R8, RZ ;  /* 0x0000000807ff7210 */ /* 0x000fe20007f1e0ff */
[----:B------:R-:W-:-:S04]  /*0750*/  IMAD.MOV.U32 R10, RZ, RZ, R9 ;  /* 0x000000ffff0a7224 */ /* 0x000fc800078e0009 */
[----:B------:R-:W-:-:S08]  /*0760*/  IMAD.WIDE.U32.X R6, R13, R15, R10, P0 ;  /* 0x0000000f0d067225 */ /* 0x000fd000000e040a */
.L_x_5:
[-CC-:B------:R-:W-:Y:S01]  /*0770*/  SHF.R.U64 R57, R6, R0.reuse, R7.reuse ;  /* 0x0000000006397219 */ /* 0x180fe20000001207 */
[----:B------:R-:W0:Y:S01]  /*0780*/  LDC R10, c[0x0][0x618] ;  /* 0x00018600ff0a7b82 */ /* 0x000e220000000800 */
[----:B------:R-:W-:Y:S01]  /*0790*/  SHF.R.U32.HI R5, RZ, R0, R7 ;  /* 0x00000000ff057219 */ /* 0x000fe20000011607 */
[----:B------:R-:W-:Y:S01]  /*07a0*/  ULDC UR4, c[0x0][0x150] ;  /* 0x0000540000047ab9 */ /* 0x000fe20000000800 */
[----:B------:R-:W-:Y:S02]  /*07b0*/  IADD3 R9, P0, RZ, -R57, RZ ;  /* 0x80000039ff097210 */ /* 0x000fe40007f1e0ff */
[----:B------:R-:W-:-:S03]  /*07c0*/  I2FP.F32.U32 R0, R4 ;  /* 0x0000000400007245 */ /* 0x000fc60000201000 */
[----:B------:R-:W1:Y:S01]  /*07d0*/  LDC.64 R28, c[0x0][0x640] ;  /* 0x00019000ff1c7b82 */ /* 0x000e620000000a00 */
[----:B------:R-:W-:Y:S02]  /*07e0*/  IMAD.X R11, RZ, RZ, ~R5, P0 ;  /* 0x000000ffff0b7224 */ /* 0x000fe400000e0e05 */
[----:B------:R-:W-:Y:S01]  /*07f0*/  FMUL R0, R0, UR4 ;  /* 0x0000000400007c20 */ /* 0x000fe20008400000 */
[----:B------:R-:W-:Y:S01]  /*0800*/  IMAD.WIDE.U32 R6, R9, R20, R16 ;  /* 0x0000001409067225 */ /* 0x000fe200078e0010 */
[----:B------:R-:W-:-:S03]  /*0810*/  ULDC UR4, c[0x0][0x154] ;  /* 0x0000550000047ab9 */ /* 0x000fc60000000800 */
[----:B------:R-:W-:Y:S01]  /*0820*/  IMAD R8, R11, R20, RZ ;  /* 0x000000140b087224 */ /* 0x000fe200078e02ff */
[----:B------:R-:W2:Y:S01]  /*0830*/  LDC R5, c[0x0][0x144] ;  /* 0x00005100ff057b82 */ /* 0x000ea20000000800 */
[----:B------:R-:W3:Y:S02]  /*0840*/  F2I.U32.TRUNC.NTZ R0, R0 ;  /* 0x0000000000007305 */ /* 0x000ee4000020f000 */
[----:B------:R-:W-:-:S04]  /*0850*/  IMAD R9, R9, R21, R8 ;  /* 0x0000001509097224 */ /* 0x000fc800078e0208 */
[----:B------:R-:W-:Y:S01]  /*0860*/  IMAD.IADD R7, R7, 0x1, R9 ;  /* 0x0000000107077824 */ /* 0x000fe200078e0209 */
[----:B------:R-:W4:Y:S01]  /*0870*/  LDC R12, c[0x0][0x608] ;  /* 0x00018200ff0c7b82 */ /* 0x000f220000000800 */
[----:B------:R-:W-:-:S03]  /*0880*/  IMAD.MOV.U32 R9, RZ, RZ, -0x1 ;  /* 0xffffffffff097424 */ /* 0x000fc600078e00ff */
[-CC-:B0-----:R-:W-:Y:S02]  /*0890*/  SHF.R.U64 R20, R6, R10.reuse, R7.reuse ;  /* 0x0000000a06147219 */ /* 0x181fe40000001207 */
[----:B------:R-:W-:Y:S02]  /*08a0*/  I2FP.F32.U32 R6, R3 ;  /* 0x0000000300067245 */ /* 0x000fe40000201000 */
[----:B------:R-:W0:Y:S01]  /*08b0*/  LDC R26, c[0x0][0x658] ;  /* 0x00019600ff1a7b82 */ /* 0x000e220000000800 */
[----:B-1----:R-:W-:Y:S01]  /*08c0*/  ISETP.NE.U32.AND P0, PT, R28, RZ, PT ;  /* 0x000000ff1c00720c */ /* 0x002fe20003f05070 */
[----:B---3--:R-:W-:Y:S01]  /*08d0*/  IMAD.MOV R8, RZ, RZ, -R0 ;  /* 0x000000ffff087224 */ /* 0x008fe200078e0a00 */
[----:B------:R-:W-:Y:S01]  /*08e0*/  SHF.R.U32.HI R7, RZ, R10, R7 ;  /* 0x0000000aff077219 */ /* 0x000fe20000011607 */
[----:B------:R-:W-:Y:S01]  /*08f0*/  FMUL R6, R6, UR4 ;  /* 0x0000000406067c20 */ /* 0x000fe20008400000 */
[----:B------:R-:W-:-:S03]  /*0900*/  ISETP.NE.AND.EX P0, PT, R29, RZ, PT, P0 ;  /* 0x000000ff1d00720c */ /* 0x000fc60003f05300 */
[----:B------:R-:W1:Y:S01]  /*0910*/  LDC R14, c[0x0][0x148] ;  /* 0x00005200ff0e7b82 */ /* 0x000e620000000800 */
[----:B--2---:R-:W-:-:S07]  /*0920*/  IMAD R0, R5, R8, R4 ;  /* 0x0000000805007224 */ /* 0x004fce00078e0204 */
[----:B------:R-:W2:Y:S01]  /*0930*/  LDC R24, c[0x0][0x600] ;  /* 0x00018000ff187b82 */ /* 0x000ea20000000800 */
[-CC-:B----4-:R-:W-:Y:S02]  /*0940*/  SHF.R.U64 R30, R20, R12.reuse, R7.reuse ;  /* 0x0000000c141e7219 */ /* 0x190fe40000001207 */
[----:B------:R-:W-:Y:S01]  /*0950*/  SHF.R.U32.HI R5, RZ, R12, R7 ;  /* 0x0000000cff057219 */ /* 0x000fe20000011607 */
[----:B------:R-:W-:Y:S01]  /*0960*/  IMAD.MOV.U32 R7, RZ, RZ, 0x1 ;  /* 0x00000001ff077424 */ /* 0x000fe200078e00ff */
[----:B------:R3:W4:Y:S03]  /*0970*/  F2I.U32.TRUNC.NTZ R12, R6 ;  /* 0x00000006000c7305 */ /* 0x000726000020f000 */
[----:B------:R-:W1:Y:S01]  /*0980*/  LDC R15, c[0x0][0x648] ;  /* 0x00019200ff0f7b82 */ /* 0x000e620000000800 */
[-C--:B0-----:R-:W-:Y:S02]  /*0990*/  SHF.L.U32 R4, R9, R26.reuse, RZ ;  /* 0x0000001a09047219 */ /* 0x081fe400000006ff */
[----:B------:R-:W-:-:S02]  /*09a0*/  SHF.R.U64 R32, R30, R26, R5 ;  /* 0x0000001a1e207219 */ /* 0x000fc40000001205 */
[----:B------:R-:W-:Y:S02]  /*09b0*/  LOP3.LUT R11, RZ, R4, RZ, 0x33, !PT ;  /* 0x00000004ff0b7212 */ /* 0x000fe400078e33ff */
[-C--:B------:R-:W-:Y:S01]  /*09c0*/  SHF.R.U32.HI R5, RZ, R26.reuse, R5 ;  /* 0x0000001aff057219 */ /* 0x080fe20000011605 */
[----:B------:R-:W0:Y:S01]  /*09d0*/  LDC R21, c[0x0][0x638] ;  /* 0x00018e00ff157b82 */ /* 0x000e220000000800 */
[----:B------:R-:W-:Y:S01]  /*09e0*/  SHF.L.U32 R10, R7, R26, RZ ;  /* 0x0000001a070a7219 */ /* 0x000fe200000006ff */
[----:B------:R-:W-:-:S06]  /*09f0*/  IMAD.MOV.U32 R4, RZ, RZ, R32 ;  /* 0x000000ffff047224 */ /* 0x000fcc00078e0020 */
[----:B------:R-:W0:Y:S01]  /*0a00*/  LDC R58, c[0x0][0x610] ;  /* 0x00018400ff3a7b82 */ /* 0x000e220000000800 */
[----:B---34-:R-:W-:Y:S05]  /*0a10*/  @!P0 BRA `(.L_x_6) ;  /* 0x0000000000288947 */ /* 0x018fea0003800000 */
[----:B------:R-:W3:Y:S02]  /*0a20*/  LDC R9, c[0x0][0x64c] ;  /* 0x00019300ff097b82 */ /* 0x000ee40000000800 */
[----:B---3--:R-:W-:-:S05]  /*0a30*/  IADD3 R9, P0, R32, R9, RZ ;  /* 0x0000000920097210 */ /* 0x008fca0007f1e0ff */
        /* <DEDUP_REMOVED lines=8> */
.L_x_6:
[----:B-1----:R-:W-:Y:S01]  /*0ac0*/  SHF.R.U64 R4, R4, R15, R5 ;  /* 0x0000000f04047219 */ /* 0x002fe20000001205 */
[----:B--2---:R-:W-:Y:S01]  /*0ad0*/  VIADD R5, R24, 0xffffffff ;  /* 0xffffffff18057836 */ /* 0x004fe20000000000 */
[----:B------:R-:W-:Y:S01]  /*0ae0*/  LOP3.LUT R11, R30, R11, RZ, 0xc0, !PT ;  /* 0x0000000b1e0b7212 */ /* 0x000fe200078ec0ff */
[----:B------:R-:W-:Y:S02]  /*0af0*/  IMAD.MOV R12, RZ, RZ, -R12 ;  /* 0x000000ffff0c7224 */ /* 0x000fe400078e0a0c */
[----:B------:R-:W-:Y:S01]  /*0b00*/  IMAD.MOV R6, RZ, RZ, -R4 ;  /* 0x000000ffff067224 */ /* 0x000fe200078e0a04 */
[----:B------:R-:W-:Y:S01]  /*0b10*/  LOP3.LUT R5, R20, R5, RZ, 0xc0, !PT ;  /* 0x0000000514057212 */ /* 0x000fe200078ec0ff */
[----:B------:R-:W-:Y:S02]  /*0b20*/  @P3 IMAD R0, R14, R12, R3 ;  /* 0x0000000c0e003224 */ /* 0x000fe400078e0203 */
[----:B------:R-:W-:Y:S02]  /*0b30*/  IMAD R11, R10, R4, R11 ;  /* 0x000000040a0b7224 */ /* 0x000fe400078e020b */
[----:B0-----:R-:W-:-:S02]  /*0b40*/  IMAD R3, R6, R21, R32 ;  /* 0x0000001506037224 */ /* 0x001fc400078e0220 */
[----:B------:R-:W-:Y:S02]  /*0b50*/  IMAD R58, R11, R58, R0 ;  /* 0x0000003a0b3a7224 */ /* 0x000fe400078e0200 */
[----:B------:R-:W-:Y:S02]  /*0b60*/  IMAD R3, R3, R24, R5 ;  /* 0x0000001803037224 */ /* 0x000fe400078e0205 */
[----:B------:R-:W-:-:S03]  /*0b70*/  IMAD.MOV.U32 R0, RZ, RZ, 0x1 ;  /* 0x00000001ff007424 */ /* 0x000fc600078e00ff */
[----:B------:R-:W-:Y:S02]  /*0b80*/  SEL R59, R3, R58, !P3 ;  /* 0x0000003a033b7207 */ /* 0x000fe40005800000 */
[----:B------:R-:W-:-:S07]  /*0b90*/  SEL R58, R58, R3, !P3 ;  /* 0x000000033a3a7207 */ /* 0x000fce0005800000 */
.L_x_4:
[----:B------:R-:W-:-:S08]  /*0ba0*/  NOP ;  /* 0x0000000000007918 */ /* 0x000fd00000000000 */
[----:B------:R-:W0:Y:S02]  /*0bb0*/  USETMAXREG.TRY_ALLOC.CTAPOOL UP0, 0xe8 ;  /* 0x000000e8000079c8 */ /* 0x000e240008000600 */
[----:B0-----:R-:W-:-:S13]  /*0bc0*/  PLOP3.LUT P0, PT, PT, PT, UP0, 0x80, 0x0 ;  /* 0x000000000000781c */ /* 0x001fda0003f0f008 */
[----:B------:R-:W-:Y:S05]  /*0bd0*/  @!P0 BRA `(.L_x_4) ;  /* 0xfffffffc00f08947 */ /* 0x000fea000383ffff */
[----:B------:R-:W-:Y:S01]  /*0be0*/  ULDC.64 UR4, c[0x0][0x598] ;  /* 0x0001660000047ab9 */ /* 0x000fe20000000a00 */
[----:B------:R-:W-:Y:S01]  /*0bf0*/  ULDC.64 UR36, c[0x0][0x208] ;  /* 0x0000820000247ab9 */ /* 0x000fe20000000a00 */
[----:B------:R-:W-:-:S04]  /*0c00*/  ISETP.NE.U32.AND P0, PT, RZ, UR4, PT ;  /* 0x00000004ff007c0c */ /* 0x000fc8000bf05070 */
[----:B------:R-:W-:-:S13]  /*0c10*/  ISETP.NE.AND.EX P0, PT, RZ, UR5, PT, P0 ;  /* 0x00000005ff007c0c */ /* 0x000fda000bf05300 */
[----:B------:R-:W-:Y:S05]  /*0c20*/  @!P0 BRA `(.L_x_7) ;  /* 0x00000000001c8947 */ /* 0x000fea0003800000 */
[----:B------:R-:W0:Y:S02]  /*0c30*/  LDC.64 R4, c[0x0][0x598] ;  /* 0x00016600ff047b82 */ /* 0x000e240000000a00 */
[----:B0-----:R-:W2:Y:S02]  /*0c40*/  LDG.E.64 R4, desc[UR36][R4.64] ;  /* 0x0000002404047981 */ /* 0x001ea4000c1e1b00 */
[----:B--2---:R-:W-:-:S04]  /*0c50*/  ISETP.NE.U32.AND P0, PT, R4, RZ, PT ;  /* 0x000000ff0400720c */ /* 0x004fc80003f05070 */
[----:B------:R-:W-:-:S13]  /*0c60*/  ISETP.NE.AND.EX P0, PT, R5, RZ, PT, P0 ;  /* 0x000000ff0500720c */ /* 0x000fda0003f05300 */
[----:B------:R-:W-:Y:S05]  /*0c70*/  @!P0 BRA `(.L_x_7) ;  /* 0x0000000000088947 */ /* 0x000fea0003800000 */
[----:B------:R0:W5:Y:S01]  /*0c80*/  LD.E R23, desc[UR36][R4.64] ;  /* 0x0000002404177980 */ /* 0x000162000c101900 */
[----:B------:R-:W-:Y:S05]  /*0c90*/  BRA `(.L_x_8) ;  /* 0x0000000000247947 */ /* 0x000fea0003800000 */
.L_x_7:
[----:B------:R-:W-:Y:S02]  /*0ca0*/  ULDC.64 UR4, c[0x0][0x588] ;  /* 0x0001620000047ab9 */ /* 0x000fe40000000a00 */
[----:B------:R-:W-:-:S04]  /*0cb0*/  ISETP.NE.U32.AND P0, PT, RZ, UR4, PT ;  /* 0x00000004ff007c0c */ /* 0x000fc8000bf05070 */
[----:B------:R-:W-:-:S13]  /*0cc0*/  ISETP.NE.AND.EX P0, PT, RZ, UR5, PT, P0 ;  /* 0x00000005ff007c0c */ /* 0x000fda000bf05300 */
[----:B------:R-:W-:Y:S05]  /*0cd0*/  @!P0 BRA `(.L_x_9) ;  /* 0x00000000000c8947 */ /* 0x000fea0003800000 */
[----:B------:R-:W0:Y:S02]  /*0ce0*/  LDC.64 R4, c[0x0][0x588] ;  /* 0x00016200ff047b82 */ /* 0x000e240000000a00 */
[----:B0-----:R1:W5:Y:S01]  /*0cf0*/  LDG.E R23, desc[UR36][R4.64] ;  /* 0x0000002404177981 */ /* 0x001362000c1e1900 */
[----:B------:R-:W-:Y:S05]  /*0d00*/  BRA `(.L_x_8) ;  /* 0x0000000000087947 */ /* 0x000fea0003800000 */
.L_x_9:
[----:B------:R-:W-:Y:S02]  /*0d10*/  ULDC UR4, c[0x0][0x580] ;  /* 0x0001600000047ab9 */ /* 0x000fe40000000800 */
[----:B------:R-:W-:-:S07]  /*0d20*/  IMAD.U32 R23, RZ, RZ, UR4 ;  /* 0x00000004ff177e24 */ /* 0x000fce000f8e00ff */
.L_x_8:
[----:B------:R-:W-:Y:S02]  /*0d30*/  ULDC.64 UR4, c[0x0][0x5a0] ;  /* 0x0001680000047ab9 */ /* 0x000fe40000000a00 */
[----:B------:R-:W-:-:S04]  /*0d40*/  ISETP.NE.U32.AND P0, PT, RZ, UR4, PT ;  /* 0x00000004ff007c0c */ /* 0x000fc8000bf05070 */
[----:B------:R-:W-:-:S13]  /*0d50*/  ISETP.NE.AND.EX P0, PT, RZ, UR5, PT, P0 ;  /* 0x00000005ff007c0c */ /* 0x000fda000bf05300 */
[----:B------:R-:W-:Y:S05]  /*0d60*/  @!P0 BRA `(.L_x_10) ;  /* 0x00000000001c8947 */ /* 0x000fea0003800000 */
[----:B01----:R-:W0:Y:S02]  /*0d70*/  LDC.64 R4, c[0x0][0x5a0] ;  /* 0x00016800ff047b82 */ /* 0x003e240000000a00 */
[----:B0-----:R-:W2:Y:S02]  /*0d80*/  LDG.E.64 R4, desc[UR36][R4.64] ;  /* 0x0000002404047981 */ /* 0x001ea4000c1e1b00 */
[----:B--2---:R-:W-:-:S04]  /*0d90*/  ISETP.NE.U32.AND P0, PT, R4, RZ, PT ;  /* 0x000000ff0400720c */ /* 0x004fc80003f05070 */
[----:B------:R-:W-:-:S13]  /*0da0*/  ISETP.NE.AND.EX P0, PT, R5, RZ, PT, P0 ;  /* 0x000000ff0500720c */ /* 0x000fda0003f05300 */
[----:B------:R-:W-:Y:S05]  /*0db0*/  @!P0 BRA `(.L_x_10) ;  /* 0x0000000000088947 */ /* 0x000fea0003800000 */
[----:B------:R0:W5:Y:S01]  /*0dc0*/  LD.E R56, desc[UR36][R4.64] ;  /* 0x0000002404387980 */ /* 0x000162000c101900 */
[----:B------:R-:W-:Y:S05]  /*0dd0*/  BRA `(.L_x_11) ;  /* 0x0000000000247947 */ /* 0x000fea0003800000 */
.L_x_10:
[----:B------:R-:W-:Y:S02]  /*0de0*/  ULDC.64 UR4, c[0x0][0x590] ;  /* 0x0001640000047ab9 */ /* 0x000fe40000000a00 */
[----:B------:R-:W-:-:S04]  /*0df0*/  ISETP.NE.U32.AND P0, PT, RZ, UR4, PT ;  /* 0x00000004ff007c0c */ /* 0x000fc8000bf05070 */
[----:B------:R-:W-:-:S13]  /*0e00*/  ISETP.NE.AND.EX P0, PT, RZ, UR5, PT, P0 ;  /* 0x00000005ff007c0c */ /* 0x000fda000bf05300 */
[----:B------:R-:W-:Y:S05]  /*0e10*/  @!P0 BRA `(.L_x_12) ;  /* 0x00000000000c8947 */ /* 0x000fea0003800000 */
[----:B01----:R-:W0:Y:S02]  /*0e20*/  LDC.64 R4, c[0x0][0x590] ;  /* 0x00016400ff047b82 */ /* 0x003e240000000a00 */
[----:B0-----:R1:W5:Y:S01]  /*0e30*/  LDG.E R56, desc[UR36][R4.64] ;  /* 0x0000002404387981 */ /* 0x001362000c1e1900 */
[----:B------:R-:W-:Y:S05]  /*0e40*/  BRA `(.L_x_11) ;  /* 0x0000000000087947 */ /* 0x000fea0003800000 */
.L_x_12:
[----:B------:R-:W-:Y:S02]  /*0e50*/  ULDC UR4, c[0x0][0x584] ;  /* 0x0001610000047ab9 */ /* 0x000fe40000000800 */
[----:B------:R-:W-:-:S07]  /*0e60*/  IMAD.U32 R56, RZ, RZ, UR4 ;  /* 0x00000004ff387e24 */ /* 0x000fce000f8e00ff */
.L_x_11:
[----:B------:R-:W-:-:S13]  /*0e70*/  LOP3.LUT P0, RZ, R0, 0xff, RZ, 0xc0, !PT ;  /* 0x000000ff00ff7812 */ /* 0x000fda000780c0ff */
[----:B------:R-:W-:Y:S05]  /*0e80*/  @!P0 EXIT ;  /* 0x000000000000894d */ /* 0x000fea0003800000 */
[----:B------:R-:W-:Y:S01]  /*0e90*/  ULDC UR4, c[0x0][0x28c] ;  /* 0x0000a30000047ab9 */ /* 0x000fe20000000800 */
[----:B------:R-:W-:Y:S01]  /*0ea0*/  LOP3.LUT R62, R19, 0x1, RZ, 0xfc, !PT ;  /* 0x00000001133e7812 */ /* 0x000fe200078efcff */
[----:B------:R-:W-:Y:S01]  /*0eb0*/  UIADD3 UR4, UR4, 0x1f, URZ ;  /* 0x0000001f04047890 */ /* 0x000fe2000fffe03f */
[----:B------:R-:W-:Y:S01]  /*0ec0*/  UMOV UR38, URZ ;  /* 0x0000003f00267c82 */ /* 0x000fe20008000000 */
[----:B------:R-:W-:Y:S02]  /*0ed0*/  UMOV UR39, URZ ;  /* 0x0000003f00277c82 */ /* 0x000fe40008000000 */
[----:B------:R-:W-:-:S04]  /*0ee0*/  USHF.R.S32.HI UR5, URZ, 0x1f, UR4 ;  /* 0x0000001f3f057899 */ /* 0x000fc80008011404 */
[----:B------:R-:W-:-:S04]  /*0ef0*/  ULEA.HI UR5, UR5, UR4, URZ, 0x5 ;  /* 0x0000000405057291 */ /* 0x000fc8000f8f283f */
[----:B------:R-:W-:-:S12]  /*0f00*/  USHF.R.S32.HI UR40, URZ, 0x5, UR5 ;  /* 0x000000053f287899 */ /* 0x000fd80008011405 */
.L_x_94:
[----:B------:R-:W-:Y:S01]  /*0f10*/  LOP3.LUT R0, R18, 0x80, RZ, 0xc0, !PT ;  /* 0x0000008012007812 */ /* 0x000fe200078ec0ff */
[----:B--2---:R-:W2:Y:S01]  /*0f20*/  S2UR UR7, SR_CgaCtaId ;  /* 0x00000000000779c3 */ /* 0x004ea20000008800 */
[----:B------:R-:W-:Y:S02]  /*0f30*/  UMOV UR6, 0x400 ;  /* 0x0000040000067882 */ /* 0x000fe40000000000 */
[----:B------:R-:W-:-:S06]  /*0f40*/  SHF.R.U32.HI R0, RZ, 0x7, R0 ;  /* 0x00000007ff007819 */ /* 0x000fcc0000011600 */
[----:B---3--:R-:W3:Y:S01]  /*0f50*/  SHFL.IDX PT, R0, R0, RZ, 0x1f ;  /* 0x00001fff00007589 */ /* 0x008ee200000e0000 */
[----:B--2---:R-:W-:Y:S01]  /*0f60*/  ULEA UR42, UR7, UR6, 0x18 ;  /* 0x00000006072a7291 */ /* 0x004fe2000f8ec03f */
[----:B---3--:R-:W-:-:S13]  /*0f70*/  R2UR UR4, R0 ;  /* 0x00000000000472ca */ /* 0x008fda00000e0000 */
[----:B------:R-:W-:-:S04]  /*0f80*/  ULEA.HI UR5, UR4, UR4, URZ, 0x1 ;  /* 0x0000000404057291 */ /* 0x000fc8000f8f083f */
[----:B------:R-:W-:-:S04]  /*0f90*/  ULOP3.LUT UR5, UR5, 0xffffe, URZ, 0xc0, !UPT ;  /* 0x000ffffe05057892 */ /* 0x000fc8000f8ec03f */
[----:B------:R-:W-:-:S03]  /*0fa0*/  UIADD3 UR5, UR4, -UR5, URZ ;  /* 0x8000000504057290 */ /* 0x000fc6000fffe03f */
[----:B------:R-:W-:Y:S01]  /*0fb0*/  ULDC UR4, c[0x0][0x28c] ;  /* 0x0000a30000047ab9 */ /* 0x000fe20000000800 */
[----:B------:R-:W-:Y:S01]  /*0fc0*/  ULEA UR5, UR5, UR42, 0xc ;  /* 0x0000002a05057291 */ /* 0x000fe2000f8e603f */
[----:B------:R-:W-:-:S03]  /*0fd0*/  ISETP.LT.AND P0, PT, RZ, UR4, PT ;  /* 0x00000004ff007c0c */ /* 0x000fc6000bf01270 */
[----:B------:R-:W-:-:S04]  /*0fe0*/  UIADD3 UR5, UR5, 0x100, URZ ;  /* 0x0000010005057890 */ /* 0x000fc8000fffe03f */
[----:B------:R-:W-:-:S04]  /*0ff0*/  USHF.R.U32.HI UR5, URZ, 0x4, UR5 ;  /* 0x000000043f057899 */ /* 0x000fc80008011605 */
[----:B------:R-:W-:Y:S02]  /*1000*/  ULOP3.LUT UR41, UR5, 0x3fff, URZ, 0xc0, !UPT ;  /* 0x00003fff05297892 */ /* 0x000fe4000f8ec03f */
[----:B-1--45:R-:W-:Y:S10]  /*1010*/  @P0 BRA `(.L_x_13) ;  /* 0x0000000000400947 */ /* 0x032ff40003800000 */
[----:B------:R-:W-:Y:S01]  /*1020*/  MOV R0, 0x0 ;  /* 0x0000000000007802 */ /* 0x000fe20000000f00 */
[----:B------:R-:W-:Y:S01]  /*1030*/  ULDC.64 UR4, c[0x4][0x68] ;  /* 0x01001a0000047ab9 */ /* 0x000fe20000000a00 */
[----:B------:R-:W-:Y:S01]  /*1040*/  ULDC.64 UR6, c[0x4][0x8] ;  /* 0x0100020000067ab9 */ /* 0x000fe20000000a00 */
[----:B01----:R-:W-:Y:S01]  /*1050*/  IMAD.U32 R4, RZ, RZ, UR4 ;  /* 0x00000004ff047e24 */ /* 0x003fe2000f8e00ff */
[----:B------:R0:W1:Y:S01]  /*1060*/  LDC.64 R14, c[0x4][R0] ;  /* 0x01000000000e7b82 */ /* 0x0000620000000a00 */
[----:B------:R-:W-:Y:S01]  /*1070*/  IMAD.U32 R5, RZ, RZ, UR5 ;  /* 0x00000005ff057e24 */ /* 0x000fe2000f8e00ff */
[----:B------:R-:W-:Y:S01]  /*1080*/  ULDC.64 UR4, c[0x4][0x70] ;  /* 0x01001c0000047ab9 */ /* 0x000fe20000000a00 */
[----:B------:R-:W-:Y:S02]  /*1090*/  IMAD.U32 R10, RZ, RZ, UR6 ;  /* 0x00000006ff0a7e24 */ /* 0x000fe4000f8e00ff */
[----:B------:R-:W-:Y:S02]  /*10a0*/  IMAD.U32 R6, RZ, RZ, UR4 ;  /* 0x00000004ff067e24 */ /* 0x000fe4000f8e00ff */
[----:B------:R-:W-:-:S02]  /*10b0*/  IMAD.U32 R7, RZ, RZ, UR5 ;  /* 0x00000005ff077e24 */ /* 0x000fc4000f8e00ff */
[----:B------:R-:W-:Y:S02]  /*10c0*/  IMAD.U32 R11, RZ, RZ, UR7 ;  /* 0x00000007ff0b7e24 */ /* 0x000fe4000f8e00ff */
[----:B------:R-:W-:Y:S02]  /*10d0*/  IMAD.MOV.U32 R8, RZ, RZ, 0x1e1 ;  /* 0x000001e1ff087424 */ /* 0x000fe400078e00ff */
[----:B------:R-:W-:Y:S02]  /*10e0*/  IMAD.MOV.U32 R12, RZ, RZ, 0x1 ;  /* 0x00000001ff0c7424 */ /* 0x000fe400078e00ff */
[----:B0-----:R-:W-:-:S07]  /*10f0*/  IMAD.MOV.U32 R13, RZ, RZ, RZ ;  /* 0x000000ffff0d7224 */ /* 0x001fce00078e00ff */
[----:B------:R-:W-:-:S07]  /*1100*/  LEPC R20, `(.L_x_13) ;  /* 0x000000001014794e */ /* 0x000fce0000000000 */
[----:B-1---5:R-:W-:Y:S05]  /*1110*/  CALL.ABS.NOINC R14 ;  /* 0x000000000e007343 */ /* 0x022fea0003c00000 */
.L_x_13:
[----:B------:R-:W-:-:S13]  /*1120*/  ISETP.NE.AND P0, PT, R62, 0x3, PT ;  /* 0x000000033e00780c */ /* 0x000fda0003f05270 */
[----:B------:R-:W-:Y:S05]  /*1130*/  @!P0 BRA `(.L_x_14) ;  /* 0x0000000000048947 */ /* 0x000fea0003800000 */
[----:B------:R-:W-:Y:S01]  /*1140*/  BPT.TRAP 0x1 ;  /* 0x000000040000795c */ /* 0x000fe20000300000 */
.L_x_14:
[----:B------:R-:W-:Y:S02]  /*1150*/  IMAD.U32 R3, RZ, RZ, UR39 ;  /* 0x00000027ff037e24 */ /* 0x000fe4000f8e00ff */
[----:B------:R-:W-:-:S03]  /*1160*/  IMAD.U32 R0, RZ, RZ, UR38 ;  /* 0x00000026ff007e24 */ /* 0x000fc6000f8e00ff */
[----:B------:R-:W-:Y:S02]  /*1170*/  LEA R3, R3, UR42, 0x3 ;  /* 0x0000002a03037c11 */ /* 0x000fe4000f8e18ff */
[----:B------:R-:W-:-:S04]  /*1180*/  SHF.L.U32 R0, R0, 0x1f, RZ ;  /* 0x0000001f00007819 */ /* 0x000fc800000006ff */
[----:B------:R2:W3:Y:S01]  /*1190*/  SYNCS.PHASECHK.TRANS64.TRYWAIT P1, [R3+URZ], R0 ;  /* 0x00000000030075a7 */ /* 0x0004e2000802017f */
[----:B------:R-:W-:Y:S05]  /*11a0*/  @!P0 BRA `(.L_x_15) ;  /* 0x0000000000048947 */ /* 0x000fea0003800000 */
[----:B------:R-:W-:Y:S01]  /*11b0*/  BPT.TRAP 0x1 ;  /* 0x000000040000795c */ /* 0x000fe20000300000 */
.L_x_15:
[----:B---3--:R-:W-:Y:S05]  /*11c0*/  @P1 BRA `(.L_x_16) ;  /* 0x0000000000081947 */ /* 0x008fea0003800000 */
[----:B------:R-:W3:Y:S02]  /*11d0*/  SYNCS.PHASECHK.TRANS64.TRYWAIT P1, [R3+URZ], R0 ;  /* 0x00000000030075a7 */ /* 0x000ee4000802017f */
[----:B---3--:R-:W-:Y:S05]  /*11e0*/  @!P1 BRA `(.L_x_17) ;  /* 0x0000004400f49947 */ /* 0x008fea0003800000 */
.L_x_16:
[----:B------:R-:W-:-:S04]  /*11f0*/  UISETP.LT.AND UP0, UPT, UR40, 0x1, UPT ;  /* 0x000000012800788c */ /* 0x000fc8000bf01270 */
[----:B------:R-:W-:-:S04]  /*1200*/  USEL UR4, UR40, 0x1, UP0 ;  /* 0x0000000128047887 */ /* 0x000fc80008000000 */
[----:B------:R-:W-:-:S06]  /*1210*/  UIADD3 UR4, UR40, -UR4, URZ ;  /* 0x8000000428047290 */ /* 0x000fcc000fffe03f */
[----:B--23--:R-:W-:Y:S01]  /*1220*/  IMAD.U32 R0, RZ, RZ, UR4 ;  /* 0x00000004ff007e24 */ /* 0x00cfe2000f8e00ff */
[----:B------:R-:W-:Y:S05]  /*1230*/  WARPSYNC.ALL ;  /* 0x0000000000007948 */ /* 0x000fea0003800000 */
[----:B------:R-:W-:Y:S01]  /*1240*/  ISETP.GE.AND P1, PT, R0, 0x1, PT ;  /* 0x000000010000780c */ /* 0x000fe20003f26270 */
[----:B------:R-:W-:Y:S01]  /*1250*/  UIADD3 UR4, UR42, 0x6100, URZ ;  /* 0x000061002a047890 */ /* 0x000fe2000fffe03f */
[----:B------:R-:W-:Y:S01]  /*1260*/  WARPGROUP.ARRIVE ;  /* 0x00000000000079c5 */ /* 0x000fe20000000000 */
[----:B------:R-:W-:Y:S02]  /*1270*/  ULOP3.LUT UR41, UR41, 0x10000, URZ, 0xfc, !UPT ;  /* 0x0001000029297892 */ /* 0x000fe4000f8efc3f */
[----:B------:R-:W-:Y:S01]  /*1280*/  USHF.R.U32.HI UR4, URZ, 0x4, UR4 ;  /* 0x000000043f047899 */ /* 0x000fe20008011604 */
[----:B------:R-:W-:Y:S01]  /*1290*/  UMOV UR5, 0x80000020 ;  /* 0x8000002000057882 */ /* 0x000fe20000000000 */
[----:B------:R-:W-:-:S02]  /*12a0*/  UMOV UR7, 0x80000020 ;  /* 0x8000002000077882 */ /* 0x000fc40000000000 */
[----:B------:R-:W-:-:S04]  /*12b0*/  ULOP3.LUT UR4, UR4, 0x3fff, URZ, 0xc0, !UPT ;  /* 0x00003fff04047892 */ /* 0x000fc8000f8ec03f */
[----:B------:R-:W-:Y:S02]  /*12c0*/  ULOP3.LUT UR10, UR4, 0x10000, URZ, 0xfc, !UPT ;  /* 0x00010000040a7892 */ /* 0x000fe4000f8efc3f */
[----:B------:R-:W-:Y:S02]  /*12d0*/  ULEA UR4, UR39, UR41, 0x9 ;  /* 0x0000002927047291 */ /* 0x000fe4000f8e483f */
[----:B------:R-:W-:-:S09]  /*12e0*/  ULEA UR6, UR39, UR10, 0x8 ;  /* 0x0000000a27067291 */ /* 0x000fd2000f8e403f */
[----:B------:R-:W-:Y:S01]  /*12f0*/  HGMMA.64x64x16.F32.BF16 R24, gdesc[UR4], RZ, !UPT, gsb0 ;  /* 0x00e00000041879f0 */ /* 0x000fe2000c0018ff */
[----:B------:R-:W-:Y:S02]  /*1300*/  UIADD3 UR4, UR4, 0x2, URZ ;  /* 0x0000000204047890 */ /* 0x000fe4000fffe03f */
[----:B------:R-:W-:Y:S01]  /*1310*/  UIADD3 UR6, UR6, 0x2, URZ ;  /* 0x0000000206067890 */ /* 0x000fe2000fffe03f */
[----:B------:R-:W-:Y:S01]  /*1320*/  UMOV UR5, 0x80000020 ;  /* 0x8000002000057882 */ /* 0x000fe20000000000 */
[----:B------:R-:W-:Y:S01]  /*1330*/  UMOV UR7, 0x80000020 ;  /* 0x8000002000077882 */ /* 0x000fe20000000000 */
[----:B------:R-:W-:Y:S02]  /*1340*/  WARPGROUP.DEPBAR.LE gsb0, 0x0 ;  /* 0x00008000000079c5 */ /* 0x000fe40000010000 */
[----:B------:R-:W-:-:S06]  /*1350*/  WARPGROUP.ARRIVE ;  /* 0x00000000000079c5 */ /* 0x000fcc0000000000 */
[----:B------:R-:W-:Y:S03]  /*1360*/  HGMMA.64x64x16.F32.BF16 R24, gdesc[UR4], R24, gsb0 ;  /* 0x00e00000041879f0 */ /* 0x000fe60008001818 */
[----:B------:R-:W-:Y:S02]  /*1370*/  WARPGROUP.DEPBAR.LE gsb0, 0x0 ;  /* 0x00008000000079c5 */ /* 0x000fe40000010000 */
[----:B------:R-:W-:Y:S05]  /*1380*/  @!P1 BRA `(.L_x_18) ;  /* 0x0000000000d89947 */ /* 0x000fea0003800000 */
[----:B------:R-:W-:Y:S02]  /*1390*/  UIADD3 UR4, UR39, 0x1, URZ ;  /* 0x0000000127047890 */ /* 0x000fe4000fffe03f */
[----:B------:R-:W-:Y:S02]  /*13a0*/  UMOV UR9, UR39 ;  /* 0x0000002700097c82 */ /* 0x000fe40008000000 */
[----:B------:R-:W-:-:S04]  /*13b0*/  UISETP.NE.AND UP0, UPT, UR4, 0x3, UPT ;  /* 0x000000030400788c */ /* 0x000fc8000bf05270 */
[----:B------:R-:W-:Y:S02]  /*13c0*/  USEL UR5, URZ, 0x1, UP0 ;  /* 0x000000013f057887 */ /* 0x000fe40008000000 */
[----:B------:R-:W-:Y:S02]  /*13d0*/  USEL UR8, UR4, URZ, UP0 ;  /* 0x0000003f04087287 */ /* 0x000fe40008000000 */
[----:B------:R-:W-:-:S06]  /*13e0*/  ULOP3.LUT UR5, UR38, UR5, URZ, 0x3c, !UPT ;  /* 0x0000000526057292 */ /* 0x000fcc000f8e3c3f */
[----:B01----:R-:W-:-:S07]  /*13f0*/  IMAD.U32 R5, RZ, RZ, UR5 ;  /* 0x00000005ff057e24 */ /* 0x003fce000f8e00ff */
.L_x_25:
[----:B01----:R-:W-:Y:S05]  /*1400*/  @!P0 BRA `(.L_x_19) ;  /* 0x0000000000048947 */ /* 0x003fea0003800000 */
[----:B------:R-:W-:Y:S01]  /*1410*/  BPT.TRAP 0x1 ;  /* 0x000000040000795c */ /* 0x000fe20000300000 */
.L_x_19:
[----:B------:R-:W0:Y:S01]  /*1420*/  S2UR UR5, SR_CgaCtaId ;  /* 0x00000000000579c3 */ /* 0x000e220000008800 */
[----:B------:R-:W-:Y:S01]  /*1430*/  UMOV UR4, 0x400 ;  /* 0x0000040000047882 */ /* 0x000fe20000000000 */
[----:B------:R-:W-:Y:S01]  /*1440*/  SHF.L.U32 R3, R5, 0x1f, RZ ;  /* 0x0000001f05037819 */ /* 0x000fe200000006ff */
[----:B0-----:R-:W-:-:S04]  /*1450*/  ULEA UR11, UR5, UR4, 0x18 ;  /* 0x00000004050b7291 */ /* 0x001fc8000f8ec03f */
[----:B------:R-:W-:-:S09]  /*1460*/  ULEA UR4, UR8, UR11, 0x3 ;  /* 0x0000000b08047291 */ /* 0x000fd2000f8e183f */
[----:B------:R0:W1:Y:S01]  /*1470*/  SYNCS.PHASECHK.TRANS64.TRYWAIT P1, [UR4], R3 ;  /* 0x00000003ff0075a7 */ /* 0x0000620008020144 */
[----:B------:R-:W-:Y:S05]  /*1480*/  @!P0 BRA `(.L_x_20) ;  /* 0x0000000000048947 */ /* 0x000fea0003800000 */
[----:B------:R-:W-:Y:S01]  /*1490*/  BPT.TRAP 0x1 ;  /* 0x000000040000795c */ /* 0x000fe20000300000 */
.L_x_20:
[----:B-1----:R-:W-:Y:S05]  /*14a0*/  @P1 BRA `(.L_x_21) ;  /* 0x0000000000081947 */ /* 0x002fea0003800000 */
[----:B------:R-:W1:Y:S02]  /*14b0*/  SYNCS.PHASECHK.TRANS64.TRYWAIT P1, [UR4], R3 ;  /* 0x00000003ff0075a7 */ /* 0x000e640008020144 */
[----:B-1----:R-:W-:Y:S05]  /*14c0*/  @!P1 BRA `(.L_x_22) ;  /* 0x0000004400509947 */ /* 0x002fea0003800000 */
.L_x_21:
[----:B------:R-:W-:Y:S01]  /*14d0*/  ULEA UR4, UR8, UR41, 0x9 ;  /* 0x0000002908047291 */ /* 0x000fe2000f8e483f */
[----:B------:R-:W-:Y:S01]  /*14e0*/  WARPGROUP.ARRIVE ;  /* 0x00000000000079c5 */ /* 0x000fe20000000000 */
[----:B------:R-:W-:Y:S01]  /*14f0*/  ULEA UR6, UR8, UR10, 0x8 ;  /* 0x0000000a08067291 */ /* 0x000fe2000f8e403f */
[----:B------:R-:W-:Y:S01]  /*1500*/  UMOV UR5, 0x80000020 ;  /* 0x8000002000057882 */ /* 0x000fe20000000000 */
[----:B------:R-:W-:-:S07]  /*1510*/  UMOV UR7, 0x80000020 ;  /* 0x8000002000077882 */ /* 0x000fce0000000000 */
[----:B------:R-:W-:Y:S01]  /*1520*/  HGMMA.64x64x16.F32.BF16 R24, gdesc[UR4], R24, gsb0 ;  /* 0x00e00000041879f0 */ /* 0x000fe20008001818 */
        /* <DEDUP_REMOVED lines=9> */
[----:B------:R-:W-:Y:S01]  /*15c0*/  BPT.TRAP 0x1 ;  /* 0x000000040000795c */ /* 0x000fe20000300000 */
.L_x_23:
[----:B------:R-:W-:Y:S01]  /*15d0*/  ULEA UR4, UR9, UR11, 0x3 ;  /* 0x0000000b09047291 */ /* 0x000fe2000f8e183f */
[----:B------:R-:W-:-:S03]  /*15e0*/  ISETP.GT.U32.AND P1, PT, R19, 0x1, PT ;  /* 0x000000011300780c */ /* 0x000fc60003f24070 */
[----:B------:R-:W-:-:S04]  /*15f0*/  UIADD3 UR4, UR4, 0x18, URZ ;  /* 0x0000001804047890 */ /* 0x000fc8000fffe03f */
[----:B------:R-:W-:-:S09]  /*1600*/  UPRMT UR4, URZ, 0x654, UR4 ;  /* 0x000006543f047896 */ /* 0x000fd20008000004 */
[----:B------:R-:W-:Y:S01]  /*1610*/  SYNCS.ARRIVE.TRANS64.RED.A1T0 RZ, [UR4], RZ ;  /* 0x000000ffffff79a7 */ /* 0x000fe20008100404 */
[----:B------:R-:W-:Y:S05]  /*1620*/  @P1 BRA `(.L_x_24) ;  /* 0x0000000000041947 */ /* 0x000fea0003800000 */
[----:B------:R-:W-:Y:S01]  /*1630*/  BPT.TRAP 0x1 ;  /* 0x000000040000795c */ /* 0x000fe20000300000 */
.L_x_24:
[----:B------:R-:W-:Y:S01]  /*1640*/  UIADD3 UR8, UR8, 0x1, URZ ;  /* 0x0000000108087890 */ /* 0x000fe2000fffe03f */
[C---:B------:R-:W-:Y:S01]  /*1650*/  ISETP.GT.AND P1, PT, R0.reuse, 0x1, PT ;  /* 0x000000010000780c */ /* 0x040fe20003f24270 */
[----:B------:R-:W-:Y:S01]  /*1660*/  UIADD3 UR9, UR9, 0x1, URZ ;  /* 0x0000000109097890 */ /* 0x000fe2000fffe03f */
[----:B------:R-:W-:Y:S01]  /*1670*/  VIADD R0, R0, 0xffffffff ;  /* 0xffffffff00007836 */ /* 0x000fe20000000000 */
[----:B------:R-:W-:Y:S02]  /*1680*/  UISETP.NE.AND UP0, UPT, UR8, 0x3, UPT ;  /* 0x000000030800788c */ /* 0x000fe4000bf05270 */
[----:B------:R-:W-:Y:S02]  /*1690*/  UISETP.NE.AND UP1, UPT, UR9, 0x3, UPT ;  /* 0x000000030900788c */ /* 0x000fe4000bf25270 */
[----:B------:R-:W-:Y:S02]  /*16a0*/  USEL UR4, URZ, 0x1, UP0 ;  /* 0x000000013f047887 */ /* 0x000fe40008000000 */
[----:B------:R-:W-:-:S02]  /*16b0*/  USEL UR8, UR8, URZ, UP0 ;  /* 0x0000003f08087287 */ /* 0x000fc40008000000 */
[----:B------:R-:W-:Y:S02]  /*16c0*/  USEL UR9, UR9, URZ, UP1 ;  /* 0x0000003f09097287 */ /* 0x000fe40008800000 */
[----:B------:R-:W-:Y:S01]  /*16d0*/  LOP3.LUT R5, R5, UR4, RZ, 0x3c, !PT ;  /* 0x0000000405057c12 */ /* 0x000fe2000f8e3cff */
[----:B------:R-:W-:Y:S09]  /*16e0*/  @P1 BRA `(.L_x_25) ;  /* 0xfffffffc00441947 */ /* 0x000ff2000383ffff */
.L_x_18:
[----:B------:R-:W2:Y:S02]  /*16f0*/  LDC R0, c[0x0][0x28c] ;  /* 0x0000a300ff007b82 */ /* 0x000ea40000000800 */
[----:B--2---:R-:W-:-:S13]  /*1700*/  ISETP.GE.AND P1, PT, R0, 0x1, PT ;  /* 0x000000010000780c */ /* 0x004fda0003f26270 */
[----:B------:R-:W-:Y:S05]  /*1710*/  @!P1 BRA `(.L_x_26) ;  /* 0x0000000000489947 */ /* 0x000fea0003800000 */
[----:B------:R-:W-:Y:S05]  /*1720*/  @!P0 BRA `(.L_x_27) ;  /* 0x0000000000048947 */ /* 0x000fea0003800000 */
[----:B------:R-:W-:Y:S01]  /*1730*/  BPT.TRAP 0x1 ;  /* 0x000000040000795c */ /* 0x000fe20000300000 */
.L_x_27:
[----:B------:R-:W2:Y:S01]  /*1740*/  S2UR UR7, SR_CgaCtaId ;  /* 0x00000000000779c3 */ /* 0x000ea20000008800 */
[----:B------:R-:W-:Y:S01]  /*1750*/  UISETP.LT.AND UP0, UPT, UR40, 0x1, UPT ;  /* 0x000000012800788c */ /* 0x000fe2000bf01270 */
[----:B------:R-:W-:-:S03]  /*1760*/  ISETP.GT.U32.AND P0, PT, R19, 0x1, PT ;  /* 0x000000011300780c */ /* 0x000fc60003f04070 */
[----:B------:R-:W-:-:S04]  /*1770*/  USEL UR6, UR40, 0x1, UP0 ;  /* 0x0000000128067887 */ /* 0x000fc80008000000 */
[----:B------:R-:W-:-:S04]  /*1780*/  UIADD3 UR6, UR39, UR40, -UR6 ;  /* 0x0000002827067290 */ /* 0x000fc8000fffe806 */
[----:B------:R-:W-:-:S04]  /*1790*/  UIMAD.WIDE.U32 UR4, UR6, -0x55555555, URZ ;  /* 0xaaaaaaab060478a5 */ /* 0x000fc8000f8e003f */
[----:B------:R-:W-:-:S03]  /*17a0*/  USHF.R.U32.HI UR4, URZ, 0x1, UR5 ;  /* 0x000000013f047899 */ /* 0x000fc60008011605 */
[----:B------:R-:W-:Y:S01]  /*17b0*/  UMOV UR5, 0x400 ;  /* 0x0000040000057882 */ /* 0x000fe20000000000 */
[----:B------:R-:W-:Y:S02]  /*17c0*/  UIMAD UR6, UR4, -0x3, UR6 ;  /* 0xfffffffd040678a4 */ /* 0x000fe4000f8e0206 */
[----:B--2---:R-:W-:-:S04]  /*17d0*/  ULEA UR5, UR7, UR5, 0x18 ;  /* 0x0000000507057291 */ /* 0x004fc8000f8ec03f */
[----:B------:R-:W-:-:S04]  /*17e0*/  ULEA UR6, UR6, UR5, 0x3 ;  /* 0x0000000506067291 */ /* 0x000fc8000f8e183f */
[----:B------:R-:W-:-:S04]  /*17f0*/  UIADD3 UR6, UR6, 0x18, URZ ;  /* 0x0000001806067890 */ /* 0x000fc8000fffe03f */
[----:B------:R-:W-:-:S09]  /*1800*/  UPRMT UR6, URZ, 0x654, UR6 ;  /* 0x000006543f067896 */ /* 0x000fd20008000006 */
[----:B------:R-:W-:Y:S01]  /*1810*/  SYNCS.ARRIVE.TRANS64.RED.A1T0 RZ, [UR6], RZ ;  /* 0x000000ffffff79a7 */ /* 0x000fe20008100406 */
[----:B------:R-:W-:Y:S05]  /*1820*/  @P0 BRA `(.L_x_26) ;  /* 0x0000000000040947 */ /* 0x000fea0003800000 */
[----:B------:R-:W-:Y:S01]  /*1830*/  BPT.TRAP 0x1 ;  /* 0x000000040000795c */ /* 0x000fe20000300000 */
.L_x_26:
[----:B------:R-:W2:Y:S01]  /*1840*/  LDC R6, c[0x0][0x288] ;  /* 0x0000a200ff067b82 */ /* 0x000ea20000000800 */
[C---:B01----:R-:W-:Y:S01]  /*1850*/  LOP3.LUT R5, R18.reuse, 0x3, RZ, 0xc0, !PT ;  /* 0x0000000312057812 */ /* 0x043fe200078ec0ff */
[----:B------:R-:W-:Y:S01]  /*1860*/  IMAD.SHL.U32 R59, R59, 0x40, RZ ;  /* 0x000000403b3b7824 */ /* 0x000fe200078e00ff */
[----:B------:R-:W-:Y:S01]  /*1870*/  UIADD3 UR39, UR40, UR39, URZ ;  /* 0x0000002728277290 */ /* 0x000fe2000fffe03f */
[----:B------:R-:W-:Y:S01]  /*1880*/  SHF.R.U32.HI R3, RZ, 0x2, R18 ;  /* 0x00000002ff037819 */ /* 0x000fe20000011612 */
[C---:B------:R-:W-:Y:S01]  /*1890*/  IMAD.SHL.U32 R10, R18.reuse, 0x2, RZ ;  /* 0x00000002120a7824 */ /* 0x040fe200078e00ff */
[----:B------:R-:W-:Y:S01]  /*18a0*/  LOP3.LUT R4, R18, 0x60, RZ, 0xc0, !PT ;  /* 0x0000006012047812 */ /* 0x000fe200078ec0ff */
[----:B------:R-:W-:Y:S01]  /*18b0*/  UISETP.GT.U32.AND UP0, UPT, UR39, 0x2, UPT ;  /* 0x000000022700788c */ /* 0x000fe2000bf04070 */
[----:B------:R-:W-:Y:S01]  /*18c0*/  LOP3.LUT R0, R22, 0x1, RZ, 0xc0, !PT ;  /* 0x0000000116007812 */ /* 0x000fe200078ec0ff */
[----:B------:R-:W-:Y:S01]  /*18d0*/  ULDC UR7, c[0x0][0x284] ;  /* 0x0000a10000077ab9 */ /* 0x000fe20000000800 */
[----:B------:R-:W-:Y:S01]  /*18e0*/  LOP3.LUT R3, R3, 0x7, RZ, 0xc0, !PT ;  /* 0x0000000703037812 */ /* 0x000fe200078ec0ff */
[----:B------:R-:W-:Y:S01]  /*18f0*/  UISETP.LT.U32.AND UP0, UPT, UR40, 0x3, UP0 ;  /* 0x000000032800788c */ /* 0x000fe20008701070 */
[----:B------:R-:W-:Y:S01]  /*1900*/  SHF.R.U32.HI R4, RZ, 0x1, R4 ;  /* 0x00000001ff047819 */ /* 0x000fe20000011604 */
[----:B------:R-:W-:Y:S01]  /*1910*/  IMAD.SHL.U32 R8, R0, 0x40, RZ ;  /* 0x0000004000087824 */ /* 0x000fe200078e00ff */
[----:B------:R-:W-:Y:S01]  /*1920*/  UISETP.GE.U32.AND UP1, UPT, UR40, 0x3, UPT ;  /* 0x000000032800788c */ /* 0x000fe2000bf26070 */
[----:B------:R-:W-:Y:S01]  /*1930*/  SHF.R.S32.HI R15, RZ, 0x1f, R57 ;  /* 0x0000001fff0f7819 */ /* 0x000fe20000011439 */
[----:B------:R-:W-:Y:S01]  /*1940*/  ULDC.64 UR8, c[0x0][0x5d0] ;  /* 0x0001740000087ab9 */ /* 0x000fe20000000a00 */
[--C-:B------:R-:W-:Y:S01]  /*1950*/  IADD3 R7, RZ, -R4, -R3.reuse ;  /* 0x80000004ff077210 */ /* 0x100fe20007ffe803 */
[----:B------:R-:W-:Y:S01]  /*1960*/  UIMAD.WIDE.U32 UR4, UR39, -0x55555555, URZ ;  /* 0xaaaaaaab270478a5 */ /* 0x000fe2000f8e003f */
[C---:B------:R-:W-:Y:S01]  /*1970*/  LOP3.LUT R10, R59.reuse, 0x6, R10, 0xf8, !PT ;  /* 0x000000063b0a7812 */ /* 0x040fe200078ef80a */
[----:B------:R-:W-:Y:S01]  /*1980*/  USEL UR6, URZ, 0x1, !UP0 ;  /* 0x000000013f067887 */ /* 0x000fe2000c000000 */
[----:B------:R-:W-:Y:S01]  /*1990*/  LOP3.LUT R3, R8, 0x40, R3, 0xe2, !PT ;  /* 0x0000004008037812 */ /* 0x000fe200078ee203 */
[C---:B------:R-:W-:Y:S01]  /*19a0*/  IMAD.WIDE R8, R58.reuse, 0x80, RZ ;  /* 0x000000803a087825 */ /* 0x040fe200078e02ff */
[----:B------:R-:W-:Y:S01]  /*19b0*/  SHF.R.S32.HI R11, RZ, 0x1f, R10 ;  /* 0x0000001fff0b7819 */ /* 0x000fe2000001140a */
[----:B------:R-:W-:Y:S01]  /*19c0*/  USHF.R.U32.HI UR4, URZ, 0x1, UR5 ;  /* 0x000000013f047899 */ /* 0x000fe20008011605 */
[----:B--2---:R-:W-:Y:S01]  /*19d0*/  ISETP.GE.AND P0, PT, R59, R6, PT ;  /* 0x000000063b00720c */ /* 0x004fe20003f06270 */
[----:B------:R-:W-:Y:S01]  /*19e0*/  IMAD R12, R5, -0x2, R6 ;  /* 0xfffffffe050c7824 */ /* 0x000fe200078e0206 */
[----:B------:R-:W-:Y:S01]  /*19f0*/  ULOP3.LUT UR38, UR38, UR6, URZ, 0x3c, !UPT ;  /* 0x0000000626267292 */ /* 0x000fe2000f8e3c3f */
[----:B------:R-:W-:Y:S01]  /*1a00*/  IMAD.SHL.U32 R5, R58, 0x80, RZ ;  /* 0x000000803a057824 */ /* 0x000fe200078e00ff */
[----:B------:R-:W-:Y:S01]  /*1a10*/  LOP3.LUT R73, R8, R3, R4, 0xfe, !PT ;  /* 0x0000000308497212 */ /* 0x000fe200078efe04 */
[----:B------:R-:W-:Y:S01]  /*1a20*/  IMAD R6, R15, UR8, RZ ;  /* 0x000000080f067c24 */ /* 0x000fe2000f8e02ff */
[----:B------:R-:W-:Y:S01]  /*1a30*/  UIMAD UR39, UR4, -0x3, UR39 ;  /* 0xfffffffd042778a4 */ /* 0x000fe2000f8e0227 */
[----:B------:R-:W-:Y:S01]  /*1a40*/  IMAD R0, R0, -0x40, R7 ;  /* 0xffffffc000007824 */ /* 0x000fe200078e0207 */
[----:B------:R-:W-:Y:S01]  /*1a50*/  ISETP.GE.OR P0, PT, R5, UR7, P0 ;  /* 0x0000000705007c0c */ /* 0x000fe20008706670 */
[C---:B------:R-:W-:Y:S01]  /*1a60*/  IMAD R13, R57.reuse, UR9, R6 ;  /* 0x00000009390d7c24 */ /* 0x040fe2000f8e0206 */
[----:B------:R-:W-:Y:S01]  /*1a70*/  @UP1 ULOP3.LUT UR38, UR38, 0x1, UR4, 0x78, !UPT ;  /* 0x0000000126261892 */ /* 0x000fe2000f8e7804 */
[----:B------:R-:W-:Y:S01]  /*1a80*/  IMAD.WIDE.U32 R6, R57, UR8, R10 ;  /* 0x0000000839067c25 */ /* 0x000fe2000f8e000a */
[----:B------:R-:W-:-:S03]  /*1a90*/  IADD3 R3, -R5, UR7, R0 ;  /* 0x0000000705037c10 */ /* 0x000fc6000fffe100 */
[----:B------:R-:W-:Y:S02]  /*1aa0*/  IMAD.IADD R7, R7, 0x1, R13 ;  /* 0x0000000107077824 */ /* 0x000fe400078e020d */
[----:B------:R-:W-:Y:S02]  /*1ab0*/  IMAD.IADD R4, R12, 0x1, -R59 ;  /* 0x000000010c047824 */ /* 0x000fe400078e0a3b */
[----:B------:R-:W-:Y:S02]  /*1ac0*/  IMAD.MOV.U32 R0, RZ, RZ, -0x1 ;  /* 0xffffffffff007424 */ /* 0x000fe400078e00ff */
[----:B------:R-:W-:Y:S05]  /*1ad0*/  @P0 BRA `(.L_x_28) ;  /* 0x0000002000a40947 */ /* 0x000fea0003800000 */
[----:B------:R-:W0:Y:S01]  /*1ae0*/  LDC.64 R66, c[0x0][0x5c8] ;  /* 0x00017200ff427b82 */ /* 0x000e220000000a00 */
[----:B-----5:R-:W-:Y:S01]  /*1af0*/  FSETP.NEU.AND P0, PT, R56, RZ, PT ;  /* 0x000000ff3800720b */ /* 0x020fe20003f0d000 */
[----:B------:R-:W-:Y:S01]  /*1b00*/  BSSY B0, `(.L_x_28) ;  /* 0x0000226000007945 */ /* 0x000fe20003800000 */
[----:B------:R-:W-:-:S04]  /*1b10*/  ISETP.GT.AND P2, PT, R4, RZ, PT ;  /* 0x000000ff0400720c */ /* 0x000fc80003f44270 */
[----:B------:R-:W-:Y:S01]  /*1b20*/  ISETP.GT.AND P1, PT, R3, RZ, P2 ;  /* 0x000000ff0300720c */ /* 0x000fe20001724270 */
[-C--:B0-----:R-:W-:Y:S02]  /*1b30*/  IMAD R12, R9, R66.reuse, RZ ;  /* 0x00000042090c7224 */ /* 0x081fe400078e02ff */
[----:B------:R-:W-:-:S04]  /*1b40*/  IMAD.WIDE.U32 R58, R73, R66, R6 ;  /* 0x00000042493a7225 */ /* 0x000fc800078e0006 */
[----:B------:R-:W-:-:S04]  /*1b50*/  IMAD R5, R73, R67, R12 ;  /* 0x0000004349057224 */ /* 0x000fc800078e020c */
[----:B------:R-:W-:Y:S01]  /*1b60*/  IMAD.IADD R75, R59, 0x1, R5 ;  /* 0x000000013b4b7824 */ /* 0x000fe200078e0205 */
[----:B------:R-:W-:Y:S06]  /*1b70*/  @!P0 BRA `(.L_x_29) ;  /* 0x0000001400e88947 */ /* 0x000fec0003800000 */
[----:B------:R-:W0:Y:S01]  /*1b80*/  LDC.64 R64, c[0x0][0x5b8] ;  /* 0x00016e00ff407b82 */ /* 0x000e220000000a00 */
[----:B------:R-:W-:-:S07]  /*1b90*/  ULDC.64 UR4, c[0x0][0x5c0] ;  /* 0x0001700000047ab9 */ /* 0x000fce0000000a00 */
[----:B------:R-:W1:Y:S08]  /*1ba0*/  LDC.64 R68, c[0x0][0x5b0] ;  /* 0x00016c00ff447b82 */ /* 0x000e700000000a00 */
[----:B------:R-:W2:Y:S01]  /*1bb0*/  LDC.64 R70, c[0x0][0x5a8] ;  /* 0x00016a00ff467b82 */ /* 0x000ea20000000a00 */
[-C--:B0-----:R-:W-:Y:S02]  /*1bc0*/  IMAD R6, R15, R64.reuse, RZ ;  /* 0x000000400f067224 */ /* 0x081fe400078e02ff */
[----:B------:R-:W-:-:S04]  /*1bd0*/  IMAD.WIDE.U32 R60, R57, R64, R10 ;  /* 0x00000040393c7225 */ /* 0x000fc800078e000a */
[----:B------:R-:W-:Y:S02]  /*1be0*/  IMAD R63, R57, R65, R6 ;  /* 0x00000041393f7224 */ /* 0x000fe400078e0206 */
[-C--:B-1----:R-:W-:Y:S02]  /*1bf0*/  IMAD R8, R9, R68.reuse, RZ ;  /* 0x0000004409087224 */ /* 0x082fe400078e02ff */
[----:B------:R-:W-:Y:S02]  /*1c00*/  IMAD.IADD R13, R61, 0x1, R63 ;  /* 0x000000013d0d7824 */ /* 0x000fe400078e023f */
[----:B------:R-:W-:Y:S02]  /*1c10*/  IMAD.MOV.U32 R12, RZ, RZ, R60 ;  /* 0x000000ffff0c7224 */ /* 0x000fe400078e003c */
[C---:B------:R-:W-:Y:S02]  /*1c20*/  IMAD R65, R73.reuse, R69, R8 ;  /* 0x0000004549417224 */ /* 0x040fe400078e0208 */
[----:B------:R-:W-:-:S04]  /*1c30*/  IMAD.WIDE.U32 R6, R73, R68, R12 ;  /* 0x0000004449067225 */ /* 0x000fc800078e000c */
[----:B------:R-:W-:Y:S01]  /*1c40*/  IMAD.IADD R5, R7, 0x1, R65 ;  /* 0x0000000107057824 */ /* 0x000fe200078e0241 */
[----:B--2---:R-:W-:-:S04]  /*1c50*/  LEA R14, P0, R6, R70, 0x1 ;  /* 0x00000046060e7211 */ /* 0x004fc800078008ff */
[----:B------:R-:W-:-:S05]  /*1c60*/  LEA.HI.X R15, R6, R71, R5, 0x1, P0 ;  /* 0x00000047060f7211 */ /* 0x000fca00000f0c05 */
[----:B------:R0:W2:Y:S01]  /*1c70*/  @P1 LDG.E.LTC128B.U16 R5, desc[UR36][R14.64] ;  /* 0x000000240e051981 */ /* 0x0000a2000c1e1520 */
[----:B------:R-:W-:Y:S01]  /*1c80*/  LEA R8, P0, R58, UR4, 0x1 ;  /* 0x000000043a087c11 */ /* 0x000fe2000f8008ff */
[----:B------:R-:W-:Y:S01]  /*1c90*/  IMAD.WIDE.U32 R6, R73, R68, R10 ;  /* 0x0000004449067225 */ /* 0x000fe200078e000a */
[----:B------:R-:W-:Y:S03]  /*1ca0*/  BSSY B1, `(.L_x_30) ;  /* 0x0000012000017945 */ /* 0x000fe60003800000 */
[----:B------:R-:W-:Y:S02]  /*1cb0*/  IMAD.IADD R7, R65, 0x1, R7 ;  /* 0x0000000141077824 */ /* 0x000fe400078e0207 */
[----:B------:R-:W-:Y:S01]  /*1cc0*/  IMAD.WIDE.U32 R20, R57, R64, R6 ;  /* 0x0000004039147225 */ /* 0x000fe200078e0006 */
[----:B0-----:R-:W-:-:S03]  /*1cd0*/  SHF.L.U64.HI R15, R68, 0x3, R69 ;  /* 0x00000003440f7819 */ /* 0x001fc60000010245 */
[----:B------:R-:W-:Y:S01]  /*1ce0*/  IMAD.IADD R7, R63, 0x1, R21 ;  /* 0x000000013f077824 */ /* 0x000fe200078e0215 */
[----:B------:R-:W-:Y:S01]  /*1cf0*/  LEA R6, P4, R20, R70, 0x1 ;  /* 0x0000004614067211 */ /* 0x000fe200078808ff */
[----:B------:R-:W-:-:S03]  /*1d00*/  IMAD.SHL.U32 R14, R68, 0x8, RZ ;  /* 0x00000008440e7824 */ /* 0x000fc600078e00ff */
[----:B------:R-:W-:Y:S01]  /*1d10*/  LEA.HI.X R7, R20, R71, R7, 0x1, P4 ;  /* 0x0000004714077211 */ /* 0x000fe200020f0c07 */
[----:B--2---:R-:W-:-:S04]  /*1d20*/  IMAD.U32 R9, R5, 0x10000, RZ ;  /* 0x0001000005097824 */ /* 0x004fc800078e00ff */
[----:B------:R-:W-:-:S04]  /*1d30*/  FMUL R9, R9, R56 ;  /* 0x0000003809097220 */ /* 0x000fc80000400000 */
[----:B------:R-:W-:Y:S01]  /*1d40*/  FFMA R24, R24, R23, R9 ;  /* 0x0000001718187223 */ /* 0x000fe20000000009 */
[----:B------:R-:W-:Y:S02]  /*1d50*/  LEA.HI.X R9, R58, UR5, R75, 0x1, P0 ;  /* 0x000000053a097c11 */ /* 0x000fe400080f0c4b */
[----:B------:R-:W-:Y:S02]  /*1d60*/  ISETP.GT.AND P0, PT, R4, 0x1, PT ;  /* 0x000000010400780c */ /* 0x000fe40003f04270 */
[----:B------:R-:W-:Y:S02]  /*1d70*/  F2FP.BF16.F32.PACK_AB R24, RZ, R24 ;  /* 0x00000018ff18723e */ /* 0x000fe400000010ff */
[----:B------:R-:W-:-:S03]  /*1d80*/  ISETP.GT.AND P3, PT, R3, RZ, P0 ;  /* 0x000000ff0300720c */ /* 0x000fc60000764270 */
[----:B------:R0:W-:Y:S10]  /*1d90*/  @P1 STG.E.U16 desc[UR36][R8.64], R24 ;  /* 0x0000001808001986 */ /* 0x0001f4000c101524 */
[----:B------:R-:W-:Y:S05]  /*1da0*/  @!P3 BRA `(.L_x_31) ;  /* 0x000000000004b947 */ /* 0x000fea0003800000 */
[----:B------:R1:W5:Y:S02]  /*1db0*/  LDG.E.LTC128B.U16 R5, desc[UR36][R6.64+0x2] ;  /* 0x0000022406057981 */ /* 0x000364000c1e1520 */
.L_x_31:
[----:B------:R-:W-:Y:S05]  /*1dc0*/  BSYNC B1 ;  /* 0x0000000000017941 */ /* 0x000fea0003800000 */
.L_x_30:
[----:B-----5:R-:W-:Y:S01]  /*1dd0*/  IMAD.U32 R59, R5, 0x10000, RZ ;  /* 0x00010000053b7824 */ /* 0x020fe200078e00ff */
[----:B------:R-:W-:Y:S01]  /*1de0*/  ISETP.GT.AND P2, PT, R3, 0x8, P2 ;  /* 0x000000080300780c */ /* 0x000fe20001744270 */
[----:B------:R-:W-:Y:S01]  /*1df0*/  IMAD.WIDE.U32 R20, R73, R68, R14 ;  /* 0x0000004449147225 */ /* 0x000fe200078e000e */
[----:B0-----:R-:W-:-:S03]  /*1e00*/  PRMT R24, R5, 0x7610, R24 ;  /* 0x0000761005187816 */ /* 0x001fc60000000018 */
[----:B------:R-:W-:Y:S01]  /*1e10*/  FMUL R12, R59, R56 ;  /* 0x000000383b0c7220 */ /* 0x000fe20000400000 */
[----:B------:R-:W-:Y:S01]  /*1e20*/  IMAD.IADD R65, R65, 0x1, R21 ;  /* 0x0000000141417824 */ /* 0x000fe200078e0215 */
[----:B------:R-:W-:Y:S02]  /*1e30*/  IADD3 R60, P1, R60, R20, RZ ;  /* 0x000000143c3c7210 */ /* 0x000fe40007f3e0ff */
[----:B------:R-:W-:-:S03]  /*1e40*/  FFMA R12, R25, R23, R12 ;  /* 0x00000017190c7223 */ /* 0x000fc6000000000c */
[----:B------:R-:W-:Y:S02]  /*1e50*/  IMAD.X R13, R65, 0x1, R13, P1 ;  /* 0x00000001410d7824 */ /* 0x000fe400008e060d */
[----:B------:R-:W-:Y:S02]  /*1e60*/  F2FP.BF16.F32.PACK_AB R12, RZ, R12 ;  /* 0x0000000cff0c723e */ /* 0x000fe400000010ff */
[----:B------:R-:W-:Y:S02]  /*1e70*/  LEA R14, P1, R60, R70, 0x1 ;  /* 0x000000463c0e7211 */ /* 0x000fe400078208ff */
[----:B------:R-:W-:Y:S02]  /*1e80*/  PRMT R21, R12, 0x7610, R21 ;  /* 0x000076100c157816 */ /* 0x000fe40000000015 */
[----:B------:R-:W-:-:S03]  /*1e90*/  LEA.HI.X R15, R60, R71, R13, 0x1, P1 ;  /* 0x000000473c0f7211 */ /* 0x000fc600008f0c0d */
[----:B------:R0:W-:Y:S04]  /*1ea0*/  @P3 STG.E.U16 desc[UR36][R8.64+0x2], R21 ;  /* 0x0000021508003986 */ /* 0x0001e8000c101524 */
[----:B------:R-:W2:Y:S01]  /*1eb0*/  @P2 LDG.E.LTC128B.U16 R24, desc[UR36][R14.64] ;  /* 0x000000240e182981 */ /* 0x000ea2000c1e1520 */
[----:B------:R-:W-:Y:S01]  /*1ec0*/  IADD3 R20, P1, R10, R20, RZ ;  /* 0x000000140a147210 */ /* 0x000fe20007f3e0ff */
[----:B------:R-:W-:Y:S01]  /*1ed0*/  BSSY B1, `(.L_x_32) ;  /* 0x0000011000017945 */ /* 0x000fe20003800000 */
[C---:B------:R-:W-:Y:S02]  /*1ee0*/  SHF.L.U64.HI R13, R66.reuse, 0x4, R67 ;  /* 0x00000004420d7819 */ /* 0x040fe40000010243 */
[----:B------:R-:W-:Y:S01]  /*1ef0*/  ISETP.GT.AND P0, PT, R3, 0x8, P0 ;  /* 0x000000080300780c */ /* 0x000fe20000704270 */
[----:B0-----:R-:W-:Y:S01]  /*1f00*/  IMAD.X R21, R11, 0x1, R65, P1 ;  /* 0x000000010b157824 */ /* 0x001fe200008e0641 */
[----:B------:R-:W-:Y:S01]  /*1f10*/  LEA R12, P1, R66, R8, 0x4 ;  /* 0x00000008420c7211 */ /* 0x000fe200078220ff */
[----:B------:R-:W-:-:S04]  /*1f20*/  IMAD.WIDE.U32 R20, R57, R64, R20 ;  /* 0x0000004039147225 */ /* 0x000fc800078e0014 */
[----:B------:R-:W-:Y:S01]  /*1f30*/  IMAD.X R13, R13, 0x1, R9, P1 ;  /* 0x000000010d0d7824 */ /* 0x000fe200008e0609 */
[----:B------:R-:W-:Y:S01]  /*1f40*/  LEA R10, P3, R20, R70, 0x1 ;  /* 0x00000046140a7211 */ /* 0x000fe200078608ff */
[----:B------:R-:W-:-:S05]  /*1f50*/  IMAD.IADD R11, R63, 0x1, R21 ;  /* 0x000000013f0b7824 */ /* 0x000fca00078e0215 */
[----:B------:R-:W-:Y:S01]  /*1f60*/  LEA.HI.X R11, R20, R71, R11, 0x1, P3 ;  /* 0x00000047140b7211 */ /* 0x000fe200018f0c0b */
[----:B--2---:R-:W-:-:S04]  /*1f70*/  IMAD.U32 R5, R24, 0x10000, RZ ;  /* 0x0001000018057824 */ /* 0x004fc800078e00ff */
[----:B------:R-:W-:-:S04]  /*1f80*/  FMUL R5, R5, R56 ;  /* 0x0000003805057220 */ /* 0x000fc80000400000 */
[----:B------:R-:W-:-:S05]  /*1f90*/  FFMA R5, R26, R23, R5 ;  /* 0x000000171a057223 */ /* 0x000fca0000000005 */
[----:B------:R-:W-:-:S05]  /*1fa0*/  F2FP.BF16.F32.PACK_AB R5, RZ, R5 ;  /* 0x00000005ff05723e */ /* 0x000fca00000010ff */
[----:B------:R0:W-:Y:S01]  /*1fb0*/  @P2 STG.E.U16 desc[UR36][R12.64], R5 ;  /* 0x000000050c002986 */ /* 0x0001e2000c101524 */
[----:B------:R-:W-:Y:S05]  /*1fc0*/  @!P0 BRA `(.L_x_33) ;  /* 0x0000000000048947 */ /* 0x000fea0003800000 */
[----:B------:R2:W5:Y:S02]  /*1fd0*/  LDG.E.LTC128B.U16 R24, desc[UR36][R10.64+0x2] ;  /* 0x000002240a187981 */ /* 0x000564000c1e1520 */
.L_x_33:
[----:B------:R-:W-:Y:S05]  /*1fe0*/  BSYNC B1 ;  /* 0x0000000000017941 */ /* 0x000fea0003800000 */
.L_x_32:
[----:B0----5:R-:W-:Y:S01]  /*1ff0*/  IMAD.U32 R5, R24, 0x10000, RZ ;  /* 0x0001000018057824 */ /* 0x021fe200078e00ff */
[----:B------:R-:W-:Y:S01]  /*2000*/  ISETP.GT.AND P1, PT, R4, 0x8, PT ;  /* 0x000000080400780c */ /* 0x000fe20003f24270 */
[----:B------:R-:W-:Y:S02]  /*2010*/  BSSY B1, `(.L_x_34) ;  /* 0x0000008000017945 */ /* 0x000fe40003800000 */
[----:B------:R-:W-:Y:S01]  /*2020*/  FMUL R14, R5, R56 ;  /* 0x00000038050e7220 */ /* 0x000fe20000400000 */
[----:B------:R-:W-:-:S03]  /*2030*/  ISETP.GT.AND P2, PT, R3, RZ, P1 ;  /* 0x000000ff0300720c */ /* 0x000fc60000f44270 */
[----:B------:R-:W-:-:S05]  /*2040*/  FFMA R14, R27, R23, R14 ;  /* 0x000000171b0e7223 */ /* 0x000fca000000000e */
[----:B------:R-:W-:-:S05]  /*2050*/  F2FP.BF16.F32.PACK_AB R14, RZ, R14 ;  /* 0x0000000eff0e723e */ /* 0x000fca00000010ff */
[----:B------:R0:W-:Y:S01]  /*2060*/  @P0 STG.E.U16 desc[UR36][R12.64+0x2], R14 ;  /* 0x0000020e0c000986 */ /* 0x0001e2000c101524 */
[----:B------:R-:W-:Y:S05]  /*2070*/  @!P2 BRA `(.L_x_35) ;  /* 0x000000000004a947 */ /* 0x000fea0003800000 */
[----:B------:R3:W5:Y:S02]  /*2080*/  LDG.E.LTC128B.U16 R24, desc[UR36][R6.64+0x10] ;  /* 0x0000102406187981 */ /* 0x000764000c1e1520 */
.L_x_35:
[----:B------:R-:W-:Y:S05]  /*2090*/  BSYNC B1 ;  /* 0x0000000000017941 */ /* 0x000fea0003800000 */
.L_x_34:
[----:B-----5:R-:W-:Y:S01]  /*20a0*/  IMAD.U32 R5, R24, 0x10000, RZ ;  /* 0x0001000018057824 */ /* 0x020fe200078e00ff */
        /* <DEDUP_REMOVED lines=9> */
.L_x_37:
[----:B------:R-:W-:Y:S05]  /*2140*/  BSYNC B1 ;  /* 0x0000000000017941 */ /* 0x000fea0003800000 */
.L_x_36:
[----:B----45:R-:W-:Y:S01]  /*2150*/  IMAD.U32 R5, R24, 0x10000, RZ ;  /* 0x0001000018057824 */ /* 0x030fe200078e00ff */
[----:B------:R-:W-:Y:S01]  /*2160*/  ISETP.GT.AND P1, PT, R3, 0x8, P1 ;  /* 0x000000080300780c */ /* 0x000fe20000f24270 */
[----:B------:R-:W-:Y:S02]  /*2170*/  BSSY B1, `(.L_x_38) ;  /* 0x0000007000017945 */ /* 0x000fe40003800000 */
[----:B0-----:R-:W-:-:S04]  /*2180*/  FMUL R14, R5, R56 ;  /* 0x00000038050e7220 */ /* 0x001fc80000400000 */
[----:B------:R-:W-:-:S05]  /*2190*/  FFMA R14, R29, R23, R14 ;  /* 0x000000171d0e7223 */ /* 0x000fca000000000e */
[----:B------:R-:W-:-:S05]  /*21a0*/  F2FP.BF16.F32.PACK_AB R14, RZ, R14 ;  /* 0x0000000eff0e723e */ /* 0x000fca00000010ff */
[----:B------:R0:W-:Y:S01]  /*21b0*/  @P3 STG.E.U16 desc[UR36][R8.64+0x12], R14 ;  /* 0x0000120e08003986 */ /* 0x0001e2000c101524 */
[----:B------:R-:W-:Y:S05]  /*21c0*/  @!P1 BRA `(.L_x_39) ;  /* 0x0000000000049947 */ /* 0x000fea0003800000 */
[----:B------:R4:W5:Y:S02]  /*21d0*/  LDG.E.LTC128B.U16 R24, desc[UR36][R10.64+0x10] ;  /* 0x000010240a187981 */ /* 0x000964000c1e1520 */
.L_x_39:
[----:B------:R-:W-:Y:S05]  /*21e0*/  BSYNC B1 ;  /* 0x0000000000017941 */ /* 0x000fea0003800000 */
.L_x_38:
[----:B-----5:R-:W-:Y:S01]  /*21f0*/  IMAD.U32 R5, R24, 0x10000, RZ ;  /* 0x0001000018057824 */ /* 0x020fe200078e00ff */
[----:B------:R-:W-:Y:S01]  /*2200*/  ISETP.GT.AND P0, PT, R3, 0x8, P0 ;  /* 0x000000080300780c */ /* 0x000fe20000704270 */
[----:B------:R-:W-:Y:S02]  /*2210*/  BSSY B1, `(.L_x_40) ;  /* 0x0000007000017945 */ /* 0x000fe40003800000 */
[----:B------:R-:W-:-:S04]  /*2220*/  FMUL R5, R5, R56 ;  /* 0x0000003805057220 */ /* 0x000fc80000400000 */
[----:B------:R-:W-:-:S05]  /*2230*/  FFMA R5, R30, R23, R5 ;  /* 0x000000171e057223 */ /* 0x000fca0000000005 */
[----:B------:R-:W-:-:S05]  /*2240*/  F2FP.BF16.F32.PACK_AB R5, RZ, R5 ;  /* 0x00000005ff05723e */ /* 0x000fca00000010ff */
[----:B------:R0:W-:Y:S01]  /*2250*/  @P1 STG.E.U16 desc[UR36][R12.64+0x10], R5 ;  /* 0x000010050c001986 */ /* 0x0001e2000c101524 */
[----:B------:R-:W-:Y:S05]  /*2260*/  @!P0 BRA `(.L_x_41) ;  /* 0x0000000000048947 */ /* 0x000fea0003800000 */
[----:B------:R0:W5:Y:S02]  /*2270*/  LDG.E.LTC128B.U16 R24, desc[UR36][R10.64+0x12] ;  /* 0x000012240a187981 */ /* 0x000164000c1e1520 */
.L_x_41:
[----:B------:R-:W-:Y:S05]  /*2280*/  BSYNC B1 ;  /* 0x0000000000017941 */ /* 0x000fea0003800000 */
.L_x_40:
        /* <DEDUP_REMOVED lines=10> */
.L_x_43:
[----:B------:R-:W-:Y:S05]  /*2330*/  BSYNC B1 ;  /* 0x0000000000017941 */ /* 0x000fea0003800000 */
.L_x_42:
        /* <DEDUP_REMOVED lines=10> */
.L_x_45:
[----:B------:R-:W-:Y:S05]  /*23e0*/  BSYNC B1 ;  /* 0x0000000000017941 */ /* 0x000fea0003800000 */
.L_x_44:
[----:B0----5:R-:W-:Y:S01]  /*23f0*/  IMAD.U32 R5, R24, 0x10000, RZ ;  /* 0x0001000018057824 */ /* 0x021fe200078e00ff */
        /* <DEDUP_REMOVED lines=8> */
.L_x_47:
[----:B------:R-:W-:Y:S05]  /*2480*/  BSYNC B1 ;  /* 0x0000000000017941 */ /* 0x000fea0003800000 */
.L_x_46:
        /* <DEDUP_REMOVED lines=9> */
.L_x_49:
[----:B------:R-:W-:Y:S05]  /*2520*/  BSYNC B1 ;  /* 0x0000000000017941 */ /* 0x000fea0003800000 */
.L_x_48:
        /* <DEDUP_REMOVED lines=10> */
.L_x_51:
[----:B------:R-:W-:Y:S05]  /*25d0*/  BSYNC B1 ;  /* 0x0000000000017941 */ /* 0x000fea0003800000 */
.L_x_50:
        /* <DEDUP_REMOVED lines=10> */
.L_x_53:
[----:B------:R-:W-:Y:S05]  /*2680*/  BSYNC B1 ;  /* 0x0000000000017941 */ /* 0x000fea0003800000 */
.L_x_52:
        /* <DEDUP_REMOVED lines=9> */
.L_x_55:
[----:B------:R-:W-:Y:S05]  /*2720*/  BSYNC B1 ;  /* 0x0000000000017941 */ /* 0x000fea0003800000 */
.L_x_54:
        /* <DEDUP_REMOVED lines=9> */
.L_x_57:
[----:B------:R-:W-:Y:S05]  /*27c0*/  BSYNC B1 ;  /* 0x0000000000017941 */ /* 0x000fea0003800000 */
.L_x_56:
        /* <DEDUP_REMOVED lines=10> */
.L_x_59:
[----:B------:R-:W-:Y:S05]  /*2870*/  BSYNC B1 ;  /* 0x0000000000017941 */ /* 0x000fea0003800000 */
.L_x_58:
        /* <DEDUP_REMOVED lines=10> */
.L_x_61:
[----:B------:R-:W-:Y:S05]  /*2920*/  BSYNC B1 ;  /* 0x0000000000017941 */ /* 0x000fea0003800000 */
.L_x_60:
        /* <DEDUP_REMOVED lines=9> */
.L_x_63:
[----:B------:R-:W-:Y:S05]  /*29c0*/  BSYNC B1 ;  /* 0x0000000000017941 */ /* 0x000fea0003800000 */
.L_x_62:
        /* <DEDUP_REMOVED lines=9> */
.L_x_65:
[----:B------:R-:W-:Y:S05]  /*2a60*/  BSYNC B1 ;  /* 0x0000000000017941 */ /* 0x000fea0003800000 */
.L_x_64:
        /* <DEDUP_REMOVED lines=10> */
.L_x_67:
[----:B------:R-:W-:Y:S05]  /*2b10*/  BSYNC B1 ;  /* 0x0000000000017941 */ /* 0x000fea0003800000 */
.L_x_66:
        /* <DEDUP_REMOVED lines=10> */
.L_x_69:
[----:B------:R-:W-:Y:S05]  /*2bc0*/  BSYNC B1 ;  /* 0x0000000000017941 */ /* 0x000fea0003800000 */
.L_x_68:
        /* <DEDUP_REMOVED lines=9> */
.L_x_71:
[----:B------:R-:W-:Y:S05]  /*2c60*/  BSYNC B1 ;  /* 0x0000000000017941 */ /* 0x000fea0003800000 */
.L_x_70:
        /* <DEDUP_REMOVED lines=9> */
.L_x_73:
[----:B------:R-:W-:Y:S05]  /*2d00*/  BSYNC B1 ;  /* 0x0000000000017941 */ /* 0x000fea0003800000 */
.L_x_72:
        /* <DEDUP_REMOVED lines=10> */
.L_x_75:
[----:B------:R-:W-:Y:S05]  /*2db0*/  BSYNC B1 ;  /* 0x0000000000017941 */ /* 0x000fea0003800000 */
.L_x_74:
        /* <DEDUP_REMOVED lines=10> */
.L_x_77:
[----:B------:R-:W-:Y:S05]  /*2e60*/  BSYNC B1 ;  /* 0x0000000000017941 */ /* 0x000fea0003800000 */
.L_x_76:
        /* <DEDUP_REMOVED lines=9> */
.L_x_79:
[----:B------:R-:W-:Y:S05]  /*2f00*/  BSYNC B1 ;  /* 0x0000000000017941 */ /* 0x000fea0003800000 */
.L_x_78:
        /* <DEDUP_REMOVED lines=9> */
.L_x_81:
[----:B------:R-:W-:Y:S05]  /*2fa0*/  BSYNC B1 ;  /* 0x0000000000017941 */ /* 0x000fea0003800000 */
.L_x_80:
        /* <DEDUP_REMOVED lines=10> */
.L_x_83:
[----:B------:R-:W-:Y:S05]  /*3050*/  BSYNC B1 ;  /* 0x0000000000017941 */ /* 0x000fea0003800000 */
.L_x_82:
[----:B-----5:R-:W-:Y:S01]  /*3060*/  IMAD.U32 R5, R24, 0x10000, RZ ;  /* 0x0001000018057824 */ /* 0x020fe200078e00ff */
[----:B------:R-:W-:Y:S01]  /*3070*/  ISETP.GT.AND P0, PT, R4, 0x39, PT ;  /* 0x000000390400780c */ /* 0x000fe20003f04270 */
[----:B------:R-:W-:Y:S01]  /*3080*/  @P2 IMAD.MOV.U32 R4, RZ, RZ, R8 ;  /* 0x000000ffff042224 */ /* 0x000fe200078e0008 */
[----:B------:R-:W-:Y:S01]  /*3090*/  BSSY B1, `(.L_x_84) ;  /* 0x000000a000017945 */ /* 0x000fe20003800000 */
[----:B------:R-:W-:Y:S01]  /*30a0*/  FMUL R5, R5, R56 ;  /* 0x0000003805057220 */ /* 0x000fe20000400000 */
[----:B------:R-:W-:-:S03]  /*30b0*/  ISETP.GT.AND P3, PT, R3, RZ, P0 ;  /* 0x000000ff0300720c */ /* 0x000fc60000764270 */
[----:B------:R-:W-:-:S05]  /*30c0*/  FFMA R5, R52, R23, R5 ;  /* 0x0000001734057223 */ /* 0x000fca0000000005 */
[----:B------:R-:W-:-:S04]  /*30d0*/  F2FP.BF16.F32.PACK_AB R5, RZ, R5 ;  /* 0x00000005ff05723e */ /* 0x000fc800000010ff */
[----:B0-----:R-:W-:Y:S01]  /*30e0*/  PRMT R14, R5, 0x7610, R14 ;  /* 0x00007610050e7816 */ /* 0x001fe2000000000e */
[----:B------:R-:W-:-:S05]  /*30f0*/  @P2 IMAD.MOV.U32 R5, RZ, RZ, R9 ;  /* 0x000000ffff052224 */ /* 0x000fca00078e0009 */
[----:B------:R0:W-:Y:S01]  /*3100*/  @P2 STG.E.U16 desc[UR36][R4.64+0x70], R14 ;  /* 0x0000700e04002986 */ /* 0x0001e2000c101524 */
[----:B------:R-:W-:Y:S05]  /*3110*/  @!P3 BRA `(.L_x_85) ;  /* 0x000000000004b947 */ /* 0x000fea0003800000 */
[----:B------:R0:W5:Y:S02]  /*3120*/  LDG.E.LTC128B.U16 R24, desc[UR36][R6.64+0x72] ;  /* 0x0000722406187981 */ /* 0x000164000c1e1520 */
.L_x_85:
[----:B------:R-:W-:Y:S05]  /*3130*/  BSYNC B1 ;  /* 0x0000000000017941 */ /* 0x000fea0003800000 */
.L_x_84:
        /* <DEDUP_REMOVED lines=9> */
.L_x_87:
[----:B------:R-:W-:Y:S05]  /*31d0*/  BSYNC B1 ;  /* 0x0000000000017941 */ /* 0x000fea0003800000 */
.L_x_86:
[----:B-----5:R-:W-:Y:S01]  /*31e0*/  IMAD.U32 R5, R24, 0x10000, RZ ;  /* 0x0001000018057824 */ /* 0x020fe200078e00ff */
[----:B------:R-:W-:Y:S01]  /*31f0*/  ISETP.GT.AND P0, PT, R3, 0x8, P0 ;  /* 0x000000080300780c */ /* 0x000fe20000704270 */
[----:B0-----:R-:W-:Y:S01]  /*3200*/  @P1 IMAD.MOV.U32 R4, RZ, RZ, R12 ;  /* 0x000000ffff041224 */ /* 0x001fe200078e000c */
[----:B------:R-:W-:Y:S01]  /*3210*/  BSSY B1, `(.L_x_88) ;  /* 0x0000009000017945 */ /* 0x000fe20003800000 */
[----:B------:R-:W-:-:S04]  /*3220*/  FMUL R5, R5, R56 ;  /* 0x0000003805057220 */ /* 0x000fc80000400000 */
[----:B------:R-:W-:-:S05]  /*3230*/  FFMA R5, R54, R23, R5 ;  /* 0x0000001736057223 */ /* 0x000fca0000000005 */
[----:B------:R-:W-:-:S04]  /*3240*/  F2FP.BF16.F32.PACK_AB R5, RZ, R5 ;  /* 0x00000005ff05723e */ /* 0x000fc800000010ff */
[----:B-1-3--:R-:W-:Y:S01]  /*3250*/  PRMT R6, R5, 0x7610, R6 ;  /* 0x0000761005067816 */ /* 0x00afe20000000006 */
[----:B------:R-:W-:-:S05]  /*3260*/  @P1 IMAD.MOV.U32 R5, RZ, RZ, R13 ;  /* 0x000000ffff051224 */ /* 0x000fca00078e000d */
[----:B------:R0:W-:Y:S01]  /*3270*/  @P1 STG.E.U16 desc[UR36][R4.64+0x70], R6 ;  /* 0x0000700604001986 */ /* 0x0001e2000c101524 */
[----:B------:R-:W-:Y:S05]  /*3280*/  @!P0 BRA `(.L_x_89) ;  /* 0x0000000000048947 */ /* 0x000fea0003800000 */
[----:B------:R1:W5:Y:S02]  /*3290*/  LDG.E.LTC128B.U16 R24, desc[UR36][R10.64+0x72] ;  /* 0x000072240a187981 */ /* 0x000364000c1e1520 */
.L_x_89:
[----:B------:R-:W-:Y:S05]  /*32a0*/  BSYNC B1 ;  /* 0x0000000000017941 */ /* 0x000fea0003800000 */
.L_x_88:
[----:B------:R-:W-:Y:S05]  /*32b0*/  @!P0 BRA `(.L_x_90) ;  /* 0x0000000800a88947 */ /* 0x000fea0003800000 */
[----:B-----5:R-:W-:-:S04]  /*32c0*/  IMAD.U32 R3, R24, 0x10000, RZ ;  /* 0x0001000018037824 */ /* 0x020fc800078e00ff */
[----:B0-----:R-:W-:-:S04]  /*32d0*/  FMUL R4, R3, R56 ;  /* 0x0000003803047220 */ /* 0x001fc80000400000 */
[----:B------:R-:W-:-:S05]  /*32e0*/  FFMA R4, R55, R23, R4 ;  /* 0x0000001737047223 */ /* 0x000fca0000000004 */
[----:B------:R-:W-:-:S05]  /*32f0*/  F2FP.BF16.F32.PACK_AB R4, RZ, R4 ;  /* 0x00000004ff04723e */ /* 0x000fca00000010ff */
[----:B------:R3:W-:Y:S01]  /*3300*/  STG.E.U16 desc[UR36][R12.64+0x72], R4 ;  /* 0x000072040c007986 */ /* 0x0007e2000c101524 */
[----:B------:R-:W-:Y:S05]  /*3310*/  BRA `(.L_x_90) ;  /* 0x0000000800907947 */ /* 0x000fea0003800000 */
.L_x_29:
[----:B------:R-:W-:Y:S01]  /*3320*/  ISETP.GT.AND P0, PT, R4, 0x1, PT ;  /* 0x000000010400780c */ /* 0x000fe20003f04270 */
[----:B------:R-:W-:Y:S01]  /*3330*/  ULDC.64 UR4, c[0x0][0x5c0] ;  /* 0x0001700000047ab9 */ /* 0x000fe20000000a00 */
[-C--:B------:R-:W-:Y:S01]  /*3340*/  FMUL R24, R24, R23.reuse ;  /* 0x0000001718187220 */ /* 0x080fe20000400000 */
[-C--:B------:R-:W-:Y:S01]  /*3350*/  FMUL R25, R25, R23.reuse ;  /* 0x0000001719197220 */ /* 0x080fe20000400000 */
[----:B------:R-:W-:Y:S01]  /*3360*/  ISETP.GT.AND P3, PT, R3, RZ, P0 ;  /* 0x000000ff0300720c */ /* 0x000fe20000764270 */
[-C--:B------:R-:W-:Y:S01]  /*3370*/  FMUL R26, R26, R23.reuse ;  /* 0x000000171a1a7220 */ /* 0x080fe20000400000 */
[----:B------:R-:W-:Y:S01]  /*3380*/  LEA R6, P4, R58, UR4, 0x1 ;  /* 0x000000043a067c11 */ /* 0x000fe2000f8808ff */
[-C--:B------:R-:W-:Y:S01]  /*3390*/  FMUL R27, R27, R23.reuse ;  /* 0x000000171b1b7220 */ /* 0x080fe20000400000 */
[----:B------:R-:W-:Y:S01]  /*33a0*/  F2FP.BF16.F32.PACK_AB R24, RZ, R24 ;  /* 0x00000018ff18723e */ /* 0x000fe200000010ff */
[-C--:B------:R-:W-:Y:S01]  /*33b0*/  FMUL R28, R28, R23.reuse ;  /* 0x000000171c1c7220 */ /* 0x080fe20000400000 */
[----:B------:R-:W-:Y:S01]  /*33c0*/  LEA.HI.X R7, R58, UR5, R75, 0x1, P4 ;  /* 0x000000053a077c11 */ /* 0x000fe2000a0f0c4b */
[----:B------:R-:W-:Y:S01]  /*33d0*/  FMUL R29, R29, R23 ;  /* 0x000000171d1d7220 */ /* 0x000fe20000400000 */
[----:B------:R-:W-:Y:S01]  /*33e0*/  F2FP.BF16.F32.PACK_AB R25, RZ, R25 ;  /* 0x00000019ff19723e */ /* 0x000fe200000010ff */
[-C--:B------:R-:W-:Y:S01]  /*33f0*/  FMUL R30, R30, R23.reuse ;  /* 0x000000171e1e7220 */ /* 0x080fe20000400000 */
[----:B------:R-:W-:Y:S01]  /*3400*/  SHF.L.U64.HI R67, R66, 0x4, R67 ;  /* 0x0000000442437819 */ /* 0x000fe20000010243 */
[----:B------:R-:W-:Y:S01]  /*3410*/  @P1 STG.E.U16 desc[UR36][R6.64], R24 ;  /* 0x0000001806001986 */ /* 0x000fe2000c101524 */
[----:B------:R-:W-:Y:S01]  /*3420*/  ISETP.GT.AND P1, PT, R4, 0x8, PT ;  /* 0x000000080400780c */ /* 0x000fe20003f24270 */
[-C--:B------:R-:W-:Y:S01]  /*3430*/  FMUL R31, R31, R23.reuse ;  /* 0x000000171f1f7220 */ /* 0x080fe20000400000 */
[C---:B------:R-:W-:Y:S01]  /*3440*/  ISETP.GT.AND P4, PT, R3.reuse, 0x8, P0 ;  /* 0x000000080300780c */ /* 0x040fe20000784270 */
[----:B------:R-:W-:Y:S01]  /*3450*/  @P3 STG.E.U16 desc[UR36][R6.64+0x2], R25 ;  /* 0x0000021906003986 */ /* 0x000fe2000c101524 */
[----:B------:R-:W-:Y:S01]  /*3460*/  LEA R8, P3, R66, R6, 0x4 ;  /* 0x0000000642087211 */ /* 0x000fe200078620ff */
[-C--:B------:R-:W-:Y:S01]  /*3470*/  FMUL R32, R32, R23.reuse ;  /* 0x0000001720207220 */ /* 0x080fe20000400000 */
[----:B------:R-:W-:Y:S01]  /*3480*/  ISETP.GT.AND P2, PT, R3, 0x8, P2 ;  /* 0x000000080300780c */ /* 0x000fe20001744270 */
[-C--:B------:R-:W-:Y:S01]  /*3490*/  FMUL R33, R33, R23.reuse ;  /* 0x0000001721217220 */ /* 0x080fe20000400000 */
[----:B------:R-:W-:Y:S01]  /*34a0*/  ISETP.GT.AND P0, PT, R4, 0x9, PT ;  /* 0x000000090400780c */ /* 0x000fe20003f04270 */
[----:B------:R-:W-:Y:S01]  /*34b0*/  IMAD.X R9, R67, 0x1, R7, P3 ;  /* 0x0000000143097824 */ /* 0x000fe200018e0607 */
[C---:B------:R-:W-:Y:S01]  /*34c0*/  ISETP.GT.AND P5, PT, R3.reuse, RZ, P1 ;  /* 0x000000ff0300720c */ /* 0x040fe20000fa4270 */
[-C--:B------:R-:W-:Y:S01]  /*34d0*/  FMUL R34, R34, R23.reuse ;  /* 0x0000001722227220 */ /* 0x080fe20000400000 */
[----:B------:R-:W-:Y:S01]  /*34e0*/  ISETP.GT.AND P3, PT, R3, RZ, P0 ;  /* 0x000000ff0300720c */ /* 0x000fe20000764270 */
[-C--:B------:R-:W-:Y:S01]  /*34f0*/  FMUL R35, R35, R23.reuse ;  /* 0x0000001723237220 */ /* 0x080fe20000400000 */
[----:B------:R-:W-:Y:S01]  /*3500*/  F2FP.BF16.F32.PACK_AB R26, RZ, R26 ;  /* 0x0000001aff1a723e */ /* 0x000fe200000010ff */
[----:B------:R-:W-:Y:S01]  /*3510*/  FMUL R36, R36, R23 ;  /* 0x0000001724247220 */ /* 0x000fe20000400000 */
[----:B------:R-:W-:Y:S01]  /*3520*/  F2FP.BF16.F32.PACK_AB R27, RZ, R27 ;  /* 0x0000001bff1b723e */ /* 0x000fe200000010ff */
[----:B------:R-:W-:Y:S01]  /*3530*/  FMUL R37, R37, R23 ;  /* 0x0000001725257220 */ /* 0x000fe20000400000 */
[----:B------:R-:W-:Y:S01]  /*3540*/  F2FP.BF16.F32.PACK_AB R28, RZ, R28 ;  /* 0x0000001cff1c723e */ /* 0x000fe200000010ff */
[----:B------:R-:W-:Y:S01]  /*3550*/  @P2 STG.E.U16 desc[UR36][R8.64], R26 ;  /* 0x0000001a08002986 */ /* 0x000fe2000c101524 */
[----:B------:R-:W-:Y:S01]  /*3560*/  F2FP.BF16.F32.PACK_AB R29, RZ, R29 ;  /* 0x0000001dff1d723e */ /* 0x000fe200000010ff */
[-C--:B------:R-:W-:Y:S01]  /*3570*/  FMUL R38, R38, R23.reuse ;  /* 0x0000001726267220 */ /* 0x080fe20000400000 */
[----:B------:R-:W-:Y:S01]  /*3580*/  ISETP.GT.AND P2, PT, R3, 0x8, P1 ;  /* 0x000000080300780c */ /* 0x000fe20000f44270 */
[----:B------:R-:W-:Y:S01]  /*3590*/  @P4 STG.E.U16 desc[UR36][R8.64+0x2], R27 ;  /* 0x0000021b08004986 */ /* 0x000fe2000c101524 */
[----:B------:R-:W-:Y:S01]  /*35a0*/  ISETP.GT.AND P1, PT, R4, 0x10, PT ;  /* 0x000000100400780c */ /* 0x000fe20003f24270 */
[-C--:B------:R-:W-:Y:S01]  /*35b0*/  FMUL R39, R39, R23.reuse ;  /* 0x0000001727277220 */ /* 0x080fe20000400000 */
[----:B------:R-:W-:Y:S01]  /*35c0*/  F2FP.BF16.F32.PACK_AB R30, RZ, R30 ;  /* 0x0000001eff1e723e */ /* 0x000fe200000010ff */
[----:B------:R-:W-:Y:S01]  /*35d0*/  @P5 STG.E.U16 desc[UR36][R6.64+0x10], R28 ;  /* 0x0000101c06005986 */ /* 0x000fe2000c101524 */
[C---:B------:R-:W-:Y:S01]  /*35e0*/  ISETP.GT.AND P4, PT, R3.reuse, RZ, P1 ;  /* 0x000000ff0300720c */ /* 0x040fe20000f84270 */
[----:B------:R-:W-:Y:S01]  /*35f0*/  FMUL R40, R40, R23 ;  /* 0x0000001728287220 */ /* 0x000fe20000400000 */
[----:B------:R-:W-:Y:S01]  /*3600*/  F2FP.BF16.F32.PACK_AB R31, RZ, R31 ;  /* 0x0000001fff1f723e */ /* 0x000fe200000010ff */
[----:B------:R-:W-:Y:S01]  /*3610*/  @P3 STG.E.U16 desc[UR36][R6.64+0x12], R29 ;  /* 0x0000121d06003986 */ /* 0x000fe2000c101524 */
[----:B------:R-:W-:Y:S01]  /*3620*/  ISETP.GT.AND P3, PT, R3, 0x8, P0 ;  /* 0x000000080300780c */ /* 0x000fe20000764270 */
[-C--:B------:R-:W-:Y:S01]  /*3630*/  FMUL R41, R41, R23.reuse ;  /* 0x0000001729297220 */ /* 0x080fe20000400000 */
[----:B------:R-:W-:Y:S01]  /*3640*/  ISETP.GT.AND P0, PT, R4, 0x11, PT ;  /* 0x000000110400780c */ /* 0x000fe20003f04270 */
[----:B------:R-:W-:Y:S01]  /*3650*/  @P2 STG.E.U16 desc[UR36][R8.64+0x10], R30 ;  /* 0x0000101e08002986 */ /* 0x000fe2000c101524 */
[----:B------:R-:W-:Y:S01]  /*3660*/  F2FP.BF16.F32.PACK_AB R32, RZ, R32 ;  /* 0x00000020ff20723e */ /* 0x000fe200000010ff */
[-C--:B------:R-:W-:Y:S01]  /*3670*/  FMUL R42, R42, R23.reuse ;  /* 0x000000172a2a7220 */ /* 0x080fe20000400000 */
[----:B------:R-:W-:Y:S01]  /*3680*/  ISETP.GT.AND P5, PT, R3, RZ, P0 ;  /* 0x000000ff0300720c */ /* 0x000fe200007a4270 */
[-C--:B------:R-:W-:Y:S01]  /*3690*/  FMUL R43, R43, R23.reuse ;  /* 0x000000172b2b7220 */ /* 0x080fe20000400000 */
[----:B------:R-:W-:Y:S01]  /*36a0*/  ISETP.GT.AND P2, PT, R3, 0x8, P1 ;  /* 0x000000080300780c */ /* 0x000fe20000f44270 */
[-C--:B------:R-:W-:Y:S01]  /*36b0*/  FMUL R44, R44, R23.reuse ;  /* 0x000000172c2c7220 */ /* 0x080fe20000400000 */
[----:B------:R-:W-:Y:S01]  /*36c0*/  ISETP.GT.AND P1, PT, R4, 0x18, PT ;  /* 0x000000180400780c */ /* 0x000fe20003f24270 */
[----:B------:R-:W-:Y:S01]  /*36d0*/  FMUL R45, R45, R23 ;  /* 0x000000172d2d7220 */ /* 0x000fe20000400000 */
[----:B------:R-:W-:Y:S01]  /*36e0*/  F2FP.BF16.F32.PACK_AB R33, RZ, R33 ;  /* 0x00000021ff21723e */ /* 0x000fe200000010ff */
[----:B------:R-:W-:Y:S01]  /*36f0*/  @P3 STG.E.U16 desc[UR36][R8.64+0x12], R31 ;  /* 0x0000121f08003986 */ /* 0x000fe2000c101524 */
[C---:B------:R-:W-:Y:S01]  /*3700*/  ISETP.GT.AND P3, PT, R3.reuse, 0x8, P0 ;  /* 0x000000080300780c */ /* 0x040fe20000764270 */
[-C--:B------:R-:W-:Y:S01]  /*3710*/  FMUL R46, R46, R23.reuse ;  /* 0x000000172e2e7220 */ /* 0x080fe20000400000 */
[----:B------:R-:W-:Y:S01]  /*3720*/  ISETP.GT.AND P0, PT, R4, 0x19, PT ;  /* 0x000000190400780c */ /* 0x000fe20003f04270 */
[----:B------:R-:W-:Y:S01]  /*3730*/  @P4 STG.E.U16 desc[UR36][R6.64+0x20], R32 ;  /* 0x0000202006004986 */ /* 0x000fe2000c101524 */
[----:B------:R-:W-:Y:S01]  /*3740*/  ISETP.GT.AND P4, PT, R3, RZ, P1 ;  /* 0x000000ff0300720c */ /* 0x000fe20000f84270 */
[-C--:B------:R-:W-:Y:S01]  /*3750*/  FMUL R47, R47, R23.reuse ;  /* 0x000000172f2f7220 */ /* 0x080fe20000400000 */
[----:B------:R-:W-:Y:S01]  /*3760*/  F2FP.BF16.F32.PACK_AB R34, RZ, R34 ;  /* 0x00000022ff22723e */ /* 0x000fe200000010ff */
[----:B------:R-:W-:Y:S01]  /*3770*/  @P5 STG.E.U16 desc[UR36][R6.64+0x22], R33 ;  /* 0x0000222106005986 */ /* 0x000fe2000c101524 */
[----:B------:R-:W-:Y:S01]  /*3780*/  ISETP.GT.AND P5, PT, R3, RZ, P0 ;  /* 0x000000ff0300720c */ /* 0x000fe200007a4270 */
[----:B------:R-:W-:Y:S01]  /*3790*/  FMUL R48, R48, R23 ;  /* 0x0000001730307220 */ /* 0x000fe20000400000 */
[----:B------:R-:W-:Y:S01]  /*37a0*/  F2FP.BF16.F32.PACK_AB R35, RZ, R35 ;  /* 0x00000023ff23723e */ /* 0x000fe200000010ff */
[----:B------:R-:W-:Y:S01]  /*37b0*/  @P2 STG.E.U16 desc[UR36][R8.64+0x20], R34 ;  /* 0x0000202208002986 */ /* 0x000fe2000c101524 */
[----:B------:R-:W-:Y:S01]  /*37c0*/  F2FP.BF16.F32.PACK_AB R36, RZ, R36 ;  /* 0x00000024ff24723e */ /* 0x000fe200000010ff */
[-C--:B------:R-:W-:Y:S01]  /*37d0*/  FMUL R49, R49, R23.reuse ;  /* 0x0000001731317220 */ /* 0x080fe20000400000 */
[C---:B------:R-:W-:Y:S01]  /*37e0*/  ISETP.GT.AND P2, PT, R3.reuse, 0x8, P1 ;  /* 0x000000080300780c */ /* 0x040fe20000f44270 */
[----:B------:R-:W-:Y:S01]  /*37f0*/  @P3 STG.E.U16 desc[UR36][R8.64+0x22], R35 ;  /* 0x0000222308003986 */ /* 0x000fe2000c101524 */
[----:B------:R-:W-:Y:S01]  /*3800*/  ISETP.GT.AND P1, PT, R4, 0x20, PT ;  /* 0x000000200400780c */ /* 0x000fe20003f24270 */
[----:B------:R-:W-:Y:S01]  /*3810*/  FMUL R50, R50, R23 ;  /* 0x0000001732327220 */ /* 0x000fe20000400000 */
[----:B------:R-:W-:Y:S01]  /*3820*/  F2FP.BF16.F32.PACK_AB R37, RZ, R37 ;  /* 0x00000025ff25723e */ /* 0x000fe200000010ff */
[----:B------:R-:W-:Y:S01]  /*3830*/  @P4 STG.E.U16 desc[UR36][R6.64+0x30], R36 ;  /* 0x0000302406004986 */ /* 0x000fe2000c101524 */
[----:B------:R-:W-:Y:S01]  /*3840*/  ISETP.GT.AND P3, PT, R3, 0x8, P0 ;  /* 0x000000080300780c */ /* 0x000fe20000764270 */
[-C--:B------:R-:W-:Y:S01]  /*3850*/  FMUL R51, R51, R23.reuse ;  /* 0x0000001733337220 */ /* 0x080fe20000400000 */
[----:B------:R-:W-:Y:S01]  /*3860*/  ISETP.GT.AND P0, PT, R4, 0x21, PT ;  /* 0x000000210400780c */ /* 0x000fe20003f04270 */
[----:B------:R-:W-:Y:S01]  /*3870*/  @P5 STG.E.U16 desc[UR36][R6.64+0x32], R37 ;  /* 0x0000322506005986 */ /* 0x000fe2000c101524 */
        /* <DEDUP_REMOVED lines=10> */
[----:B------:R-:W-:-:S02]  /*3920*/  F2FP.BF16.F32.PACK_AB R41, RZ, R41 ;  /* 0x00000029ff29723e */ /* 0x000fc400000010ff */
[C---:B------:R-:W-:Y:S01]  /*3930*/  ISETP.GT.AND P1, PT, R3.reuse, 0x8, P1 ;  /* 0x000000080300780c */ /* 0x040fe20000f24270 */
[----:B------:R-:W-:Y:S01]  /*3940*/  @P3 STG.E.U16 desc[UR36][R8.64+0x32], R39 ;  /* 0x0000322708003986 */ /* 0x000fe2000c101524 */
[C---:B------:R-:W-:Y:S02]  /*3950*/  ISETP.GT.AND P2, PT, R3.reuse, 0x8, P0 ;  /* 0x000000080300780c */ /* 0x040fe40000744270 */
[C---:B------:R-:W-:Y:S01]  /*3960*/  ISETP.GT.AND P0, PT, R4.reuse, 0x29, PT ;  /* 0x000000290400780c */ /* 0x040fe20003f04270 */
[----:B------:R-:W-:Y:S01]  /*3970*/  @P4 STG.E.U16 desc[UR36][R6.64+0x40], R40 ;  /* 0x0000402806004986 */ /* 0x000fe2000c101524 */
[----:B------:R-:W-:Y:S02]  /*3980*/  ISETP.GT.AND P4, PT, R4, 0x28, PT ;  /* 0x000000280400780c */ /* 0x000fe40003f84270 */
[----:B------:R-:W-:Y:S01]  /*3990*/  F2FP.BF16.F32.PACK_AB R42, RZ, R42 ;  /* 0x0000002aff2a723e */ /* 0x000fe200000010ff */
[----:B------:R-:W-:Y:S01]  /*39a0*/  @P5 STG.E.U16 desc[UR36][R6.64+0x42], R41 ;  /* 0x0000422906005986 */ /* 0x000fe2000c101524 */
[----:B------:R-:W-:-:S02]  /*39b0*/  ISETP.GT.AND P5, PT, R3, RZ, P4 ;  /* 0x000000ff0300720c */ /* 0x000fc400027a4270 */
[C---:B------:R-:W-:Y:S01]  /*39c0*/  ISETP.GT.AND P3, PT, R3.reuse, RZ, P0 ;  /* 0x000000ff0300720c */ /* 0x040fe20000764270 */
[----:B------:R-:W-:Y:S01]  /*39d0*/  @P1 STG.E.U16 desc[UR36][R8.64+0x40], R42 ;  /* 0x0000402a08001986 */ /* 0x000fe2000c101524 */
[----:B------:R-:W-:Y:S02]  /*39e0*/  F2FP.BF16.F32.PACK_AB R43, RZ, R43 ;  /* 0x0000002bff2b723e */ /* 0x000fe400000010ff */
[----:B------:R-:W-:Y:S02]  /*39f0*/  F2FP.BF16.F32.PACK_AB R44, RZ, R44 ;  /* 0x0000002cff2c723e */ /* 0x000fe400000010ff */
[C---:B------:R-:W-:Y:S01]  /*3a00*/  ISETP.GT.AND P4, PT, R3.reuse, 0x8, P4 ;  /* 0x000000080300780c */ /* 0x040fe20002784270 */
[----:B------:R-:W-:Y:S01]  /*3a10*/  @P2 STG.E.U16 desc[UR36][R8.64+0x42], R43 ;  /* 0x0000422b08002986 */ /* 0x000fe2000c101524 */
[----:B------:R-:W-:Y:S02]  /*3a20*/  F2FP.BF16.F32.PACK_AB R45, RZ, R45 ;  /* 0x0000002dff2d723e */ /* 0x000fe400000010ff */
[----:B------:R-:W-:Y:S01]  /*3a30*/  ISETP.GT.AND P2, PT, R4, 0x31, PT ;  /* 0x000000310400780c */ /* 0x000fe20003f44270 */
[----:B------:R-:W-:Y:S01]  /*3a40*/  @P5 STG.E.U16 desc[UR36][R6.64+0x50], R44 ;  /* 0x0000502c06005986 */ /* 0x000fe2000c101524 */
[----:B------:R-:W-:-:S02]  /*3a50*/  ISETP.GT.AND P5, PT, R3, 0x8, P0 ;  /* 0x000000080300780c */ /* 0x000fc400007a4270 */
[C---:B------:R-:W-:Y:S01]  /*3a60*/  ISETP.GT.AND P1, PT, R4.reuse, 0x38, PT ;  /* 0x000000380400780c */ /* 0x040fe20003f24270 */
[----:B------:R-:W-:Y:S01]  /*3a70*/  @P3 STG.E.U16 desc[UR36][R6.64+0x52], R45 ;  /* 0x0000522d06003986 */ /* 0x000fe2000c101524 */
[C---:B------:R-:W-:Y:S02]  /*3a80*/  ISETP.GT.AND P3, PT, R4.reuse, 0x30, PT ;  /* 0x000000300400780c */ /* 0x040fe40003f64270 */
[----:B------:R-:W-:Y:S01]  /*3a90*/  ISETP.GT.AND P0, PT, R4, 0x39, PT ;  /* 0x000000390400780c */ /* 0x000fe20003f04270 */
[----:B------:R-:W-:Y:S01]  /*3aa0*/  @P4 IMAD.MOV.U32 R4, RZ, RZ, R8 ;  /* 0x000000ffff044224 */ /* 0x000fe200078e0008 */
[----:B------:R-:W-:Y:S01]  /*3ab0*/  F2FP.BF16.F32.PACK_AB R46, RZ, R46 ;  /* 0x0000002eff2e723e */ /* 0x000fe200000010ff */
[----:B------:R-:W-:Y:S01]  /*3ac0*/  @P4 IMAD.MOV.U32 R5, RZ, RZ, R9 ;  /* 0x000000ffff054224 */ /* 0x000fe200078e0009 */
[----:B------:R-:W-:Y:S02]  /*3ad0*/  F2FP.BF16.F32.PACK_AB R47, RZ, R47 ;  /* 0x0000002fff2f723e */ /* 0x000fe400000010ff */
[----:B------:R-:W-:-:S02]  /*3ae0*/  F2FP.BF16.F32.PACK_AB R48, RZ, R48 ;  /* 0x00000030ff30723e */ /* 0x000fc400000010ff */
[----:B------:R0:W-:Y:S01]  /*3af0*/  @P4 STG.E.U16 desc[UR36][R4.64+0x50], R46 ;  /* 0x0000502e04004986 */ /* 0x0001e2000c101524 */
[C---:B------:R-:W-:Y:S02]  /*3b00*/  ISETP.GT.AND P4, PT, R3.reuse, RZ, P2 ;  /* 0x000000ff0300720c */ /* 0x040fe40001784270 */
[----:B------:R-:W-:Y:S02]  /*3b10*/  F2FP.BF16.F32.PACK_AB R49, RZ, R49 ;  /* 0x00000031ff31723e */ /* 0x000fe400000010ff */
[----:B------:R-:W-:Y:S02]  /*3b20*/  ISETP.GT.AND P2, PT, R3, 0x8, P2 ;  /* 0x000000080300780c */ /* 0x000fe40001744270 */
[----:B------:R-:W-:Y:S02]  /*3b30*/  F2FP.BF16.F32.PACK_AB R50, RZ, R50 ;  /* 0x00000032ff32723e */ /* 0x000fe400000010ff */
[----:B------:R-:W-:Y:S02]  /*3b40*/  F2FP.BF16.F32.PACK_AB R51, RZ, R51 ;  /* 0x00000033ff33723e */ /* 0x000fe400000010ff */
[----:B------:R-:W-:Y:S01]  /*3b50*/  F2FP.BF16.F32.PACK_AB R52, RZ, R52 ;  /* 0x00000034ff34723e */ /* 0x000fe200000010ff */
[----:B0-----:R-:W-:Y:S01]  /*3b60*/  @P5 IMAD.MOV.U32 R4, RZ, RZ, R8 ;  /* 0x000000ffff045224 */ /* 0x001fe200078e0008 */
[----:B------:R-:W-:Y:S01]  /*3b70*/  F2FP.BF16.F32.PACK_AB R53, RZ, R53 ;  /* 0x00000035ff35723e */ /* 0x000fe200000010ff */
[----:B------:R-:W-:Y:S01]  /*3b80*/  @P5 IMAD.MOV.U32 R5, RZ, RZ, R9 ;  /* 0x000000ffff055224 */ /* 0x000fe200078e0009 */
[----:B------:R-:W-:-:S02]  /*3b90*/  F2FP.BF16.F32.PACK_AB R54, RZ, R54 ;  /* 0x00000036ff36723e */ /* 0x000fc400000010ff */
[----:B------:R-:W-:Y:S02]  /*3ba0*/  F2FP.BF16.F32.PACK_AB R55, RZ, R55 ;  /* 0x00000037ff37723e */ /* 0x000fe400000010ff */
[----:B------:R0:W-:Y:S01]  /*3bb0*/  @P5 STG.E.U16 desc[UR36][R4.64+0x52], R47 ;  /* 0x0000522f04005986 */ /* 0x0001e2000c101524 */
[C---:B------:R-:W-:Y:S02]  /*3bc0*/  ISETP.GT.AND P5, PT, R3.reuse, RZ, P3 ;  /* 0x000000ff0300720c */ /* 0x040fe40001fa4270 */
[----:B------:R-:W-:-:S11]  /*3bd0*/  ISETP.GT.AND P3, PT, R3, 0x8, P3 ;  /* 0x000000080300780c */ /* 0x000fd60001f64270 */
[----:B0-----:R-:W-:Y:S02]  /*3be0*/  @P5 IMAD.MOV.U32 R4, RZ, RZ, R6 ;  /* 0x000000ffff045224 */ /* 0x001fe400078e0006 */
[----:B------:R-:W-:-:S05]  /*3bf0*/  @P5 IMAD.MOV.U32 R5, RZ, RZ, R7 ;  /* 0x000000ffff055224 */ /* 0x000fca00078e0007 */
[----:B------:R0:W-:Y:S01]  /*3c00*/  @P5 STG.E.U16 desc[UR36][R4.64+0x60], R48 ;  /* 0x0000603004005986 */ /* 0x0001e2000c101524 */
[C---:B------:R-:W-:Y:S02]  /*3c10*/  ISETP.GT.AND P5, PT, R3.reuse, RZ, P0 ;  /* 0x000000ff0300720c */ /* 0x040fe400007a4270 */
[----:B------:R-:W-:Y:S01]  /*3c20*/  ISETP.GT.AND P0, PT, R3, 0x8, P0 ;  /* 0x000000080300780c */ /* 0x000fe20000704270 */
[----:B0-----:R-:W-:Y:S02]  /*3c30*/  @P4 IMAD.MOV.U32 R4, RZ, RZ, R6 ;  /* 0x000000ffff044224 */ /* 0x001fe400078e0006 */
[----:B------:R-:W-:-:S05]  /*3c40*/  @P4 IMAD.MOV.U32 R5, RZ, RZ, R7 ;  /* 0x000000ffff054224 */ /* 0x000fca00078e0007 */
[----:B------:R0:W-:Y:S01]  /*3c50*/  @P4 STG.E.U16 desc[UR36][R4.64+0x62], R49 ;  /* 0x0000623104004986 */ /* 0x0001e2000c101524 */
[C---:B------:R-:W-:Y:S02]  /*3c60*/  ISETP.GT.AND P4, PT, R3.reuse, RZ, P1 ;  /* 0x000000ff0300720c */ /* 0x040fe40000f84270 */
[----:B------:R-:W-:Y:S01]  /*3c70*/  ISETP.GT.AND P1, PT, R3, 0x8, P1 ;  /* 0x000000080300780c */ /* 0x000fe20000f24270 */
[----:B0-----:R-:W-:Y:S02]  /*3c80*/  @P3 IMAD.MOV.U32 R4, RZ, RZ, R8 ;  /* 0x000000ffff043224 */ /* 0x001fe400078e0008 */
[----:B------:R-:W-:-:S05]  /*3c90*/  @P3 IMAD.MOV.U32 R5, RZ, RZ, R9 ;  /* 0x000000ffff053224 */ /* 0x000fca00078e0009 */
[----:B------:R0:W-:Y:S02]  /*3ca0*/  @P3 STG.E.U16 desc[UR36][R4.64+0x60], R50 ;  /* 0x0000603204003986 */ /* 0x0001e4000c101524 */
[----:B0-----:R-:W-:Y:S02]  /*3cb0*/  @P2 IMAD.MOV.U32 R4, RZ, RZ, R8 ;  /* 0x000000ffff042224 */ /* 0x001fe400078e0008 */
[----:B------:R-:W-:-:S05]  /*3cc0*/  @P2 IMAD.MOV.U32 R5, RZ, RZ, R9 ;  /* 0x000000ffff052224 */ /* 0x000fca00078e0009 */
[----:B------:R0:W-:Y:S02]  /*3cd0*/  @P2 STG.E.U16 desc[UR36][R4.64+0x62], R51 ;  /* 0x0000623304002986 */ /* 0x0001e4000c101524 */
[----:B0-----:R-:W-:Y:S02]  /*3ce0*/  @P4 IMAD.MOV.U32 R4, RZ, RZ, R6 ;  /* 0x000000ffff044224 */ /* 0x001fe400078e0006 */
[----:B------:R-:W-:-:S05]  /*3cf0*/  @P4 IMAD.MOV.U32 R5, RZ, RZ, R7 ;  /* 0x000000ffff054224 */ /* 0x000fca00078e0007 */
[----:B------:R0:W-:Y:S04]  /*3d00*/  @P4 STG.E.U16 desc[UR36][R4.64+0x70], R52 ;  /* 0x0000703404004986 */ /* 0x0001e8000c101524 */
[----:B------:R1:W-:Y:S01]  /*3d10*/  @P5 STG.E.U16 desc[UR36][R6.64+0x72], R53 ;  /* 0x0000723506005986 */ /* 0x0003e2000c101524 */
[----:B0-----:R-:W-:Y:S02]  /*3d20*/  @P1 IMAD.MOV.U32 R4, RZ, RZ, R8 ;  /* 0x000000ffff041224 */ /* 0x001fe400078e0008 */
[----:B------:R-:W-:-:S05]  /*3d30*/  @P1 IMAD.MOV.U32 R5, RZ, RZ, R9 ;  /* 0x000000ffff051224 */ /* 0x000fca00078e0009 */
[----:B------:R1:W-:Y:S04]  /*3d40*/  @P1 STG.E.U16 desc[UR36][R4.64+0x70], R54 ;  /* 0x0000703604001986 */ /* 0x0003e8000c101524 */
[----:B------:R1:W-:Y:S02]  /*3d50*/  @P0 STG.E.U16 desc[UR36][R8.64+0x72], R55 ;  /* 0x0000723708000986 */ /* 0x0003e4000c101524 */
.L_x_90:
[----:B------:R-:W-:Y:S05]  /*3d60*/  BSYNC B0 ;  /* 0x0000000000007941 */ /* 0x000fea0003800000 */
.L_x_28:
[----:B------:R-:W-:Y:S01]  /*3d70*/  ULDC UR4, c[0x0][0xc] ;  /* 0x0000030000047ab9 */ /* 0x000fe20000000800 */
[----:B------:R-:W-:Y:S01]  /*3d80*/  ULDC UR5, c[0x0][0x10] ;  /* 0x0000040000057ab9 */ /* 0x000fe20000000800 */
[----:B------:R-:W0:Y:S01]  /*3d90*/  LDC R3, c[0x0][0x14] ;  /* 0x00000500ff037b82 */ /* 0x000e220000000800 */
[----:B------:R-:W-:Y:S01]  /*3da0*/  UIMAD.WIDE.U32 UR4, UR4, UR5, URZ ;  /* 0x00000005040472a5 */ /* 0x000fe2000f8e003f */
[----:B------:R-:W-:Y:S02]  /*3db0*/  IMAD.MOV.U32 R59, RZ, RZ, -0x1 ;  /* 0xffffffffff3b7424 */ /* 0x000fe400078e00ff */
[----:B------:R-:W-:-:S03]  /*3dc0*/  IMAD.MOV.U32 R57, RZ, RZ, -0x1 ;  /* 0xffffffffff397424 */ /* 0x000fc600078e00ff */
[----:B0-----:R-:W-:-:S04]  /*3dd0*/  IMAD.WIDE.U32 R16, R3, UR4, R16 ;  /* 0x0000000403107c25 */ /* 0x001fc8000f8e0010 */
[----:B------:R-:W-:Y:S01]  /*3de0*/  IMAD R3, R3, UR5, RZ ;  /* 0x0000000503037c24 */ /* 0x000fe2000f8e02ff */
[----:B------:R-:W-:Y:S02]  /*3df0*/  ULDC.64 UR4, c[0x0][0x650] ;  /* 0x0001940000047ab9 */ /* 0x000fe40000000a00 */
[----:B------:R-:W-:Y:S01]  /*3e00*/  ISETP.GE.U32.AND P0, PT, R16, UR4, PT ;  /* 0x0000000410007c0c */ /* 0x000fe2000bf06070 */
[--C-:B------:R-:W-:Y:S01]  /*3e10*/  IMAD.IADD R17, R17, 0x1, R3.reuse ;  /* 0x0000000111117824 */ /* 0x100fe200078e0203 */
[----:B------:R-:W-:-:S04]  /*3e20*/  PRMT R3, RZ, 0x7610, R3 ;  /* 0x00007610ff037816 */ /* 0x000fc80000000003 */
[----:B------:R-:W-:-:S13]  /*3e30*/  ISETP.GE.U32.AND.EX P0, PT, R17, UR5, PT, P0 ;  /* 0x0000000511007c0c */ /* 0x000fda000bf06100 */
[----:B------:R-:W-:Y:S05]  /*3e40*/  @P0 BRA `(.L_x_91) ;  /* 0x0000000400640947 */ /* 0x000fea0003800000 */
[----:B---3--:R-:W0:Y:S01]  /*3e50*/  S2R R12, SR_CTAID.X ;  /* 0x00000000000c7919 */ /* 0x008e220000002500 */
[----:B-12-4-:R-:W1:Y:S01]  /*3e60*/  LDC.64 R10, c[0x0][0x628] ;  /* 0x00018a00ff0a7b82 */ /* 0x016e620000000a00 */
[----:B------:R-:W-:Y:S01]  /*3e70*/  ULDC UR4, c[0x0][0x150] ;  /* 0x0000540000047ab9 */ /* 0x000fe20000000800 */
[----:B------:R-:W-:Y:S01]  /*3e80*/  IMAD.MOV.U32 R8, RZ, RZ, R16 ;  /* 0x000000ffff087224 */ /* 0x000fe200078e0010 */
[----:B-----5:R-:W2:Y:S01]  /*3e90*/  S2R R24, SR_CTAID.Y ;  /* 0x0000000000187919 */ /* 0x020ea20000002600 */
[----:B------:R-:W-:-:S04]  /*3ea0*/  IMAD.MOV.U32 R9, RZ, RZ, R17 ;  /* 0x000000ffff097224 */ /* 0x000fc800078e0011 */
[----:B------:R-:W3:Y:S08]  /*3eb0*/  LDC R21, c[0x0][0x144] ;  /* 0x00005100ff157b82 */ /* 0x000ef00000000800 */
[----:B------:R-:W4:Y:S08]  /*3ec0*/  LDC R0, c[0x0][0x630] ;  /* 0x00018c00ff007b82 */ /* 0x000f300000000800 */
[----:B------:R-:W2:Y:S01]  /*3ed0*/  LDC.64 R14, c[0x0][0x620] ;  /* 0x00018800ff0e7b82 */ /* 0x000ea20000000a00 */
[----:B-1----:R-:W-:-:S04]  /*3ee0*/  ISETP.NE.U32.AND P0, PT, R10, RZ, PT ;  /* 0x000000ff0a00720c */ /* 0x002fc80003f05070 */
[----:B------:R-:W-:Y:S02]  /*3ef0*/  ISETP.NE.AND.EX P0, PT, R11, RZ, PT, P0 ;  /* 0x000000ff0b00720c */ /* 0x000fe40003f05300 */
[----:B0-----:R-:W-:-:S05]  /*3f00*/  I2FP.F32.U32 R3, R12 ;  /* 0x0000000c00037245 */ /* 0x001fca0000201000 */
[----:B------:R-:W-:-:S04]  /*3f10*/  FMUL R3, R3, UR4 ;  /* 0x0000000403037c20 */ /* 0x000fc80008400000 */
[----:B------:R0:W1:Y:S02]  /*3f20*/  F2I.U32.TRUNC.NTZ R20, R3 ;  /* 0x0000000300147305 */ /* 0x000064000020f000 */
[----:B---34-:R-:W-:Y:S05]  /*3f30*/  @!P0 BRA `(.L_x_92) ;  /* 0x0000000000288947 */ /* 0x018fea0003800000 */
[----:B0-----:R-:W0:Y:S02]  /*3f40*/  LDC R3, c[0x0][0x634] ;  /* 0x00018d00ff037b82 */ /* 0x001e240000000800 */
        /* <DEDUP_REMOVED lines=9> */
.L_x_92:
[----:B------:R-:W3:Y:S01]  /*3fe0*/  LDC.64 R28, c[0x0][0x640] ;  /* 0x00019000ff1c7b82 */ /* 0x000ee20000000a00 */
[-CC-:B------:R-:W-:Y:S01]  /*3ff0*/  SHF.R.U64 R57, R8, R0.reuse, R9.reuse ;  /* 0x0000000008397219 */ /* 0x180fe20000001209 */
[----:B-1----:R-:W-:Y:S01]  /*4000*/  IMAD.MOV R20, RZ, RZ, -R20 ;  /* 0x000000ffff147224 */ /* 0x002fe200078e0a14 */
[----:B------:R-:W-:Y:S01]  /*4010*/  SHF.R.U32.HI R0, RZ, R0, R9 ;  /* 0x00000000ff007219 */ /* 0x000fe20000011609 */
[----:B------:R-:W-:Y:S01]  /*4020*/  ULDC UR4, c[0x0][0x154] ;  /* 0x0000550000047ab9 */ /* 0x000fe20000000800 */
[----:B0-----:R-:W-:Y:S01]  /*4030*/  IADD3 R3, P0, RZ, -R57, RZ ;  /* 0x80000039ff037210 */ /* 0x001fe20007f1e0ff */
[----:B------:R-:W-:Y:S02]  /*4040*/  IMAD R21, R21, R20, R12 ;  /* 0x0000001415157224 */ /* 0x000fe400078e020c */
[----:B------:R-:W0:Y:S01]  /*4050*/  LDC R6, c[0x0][0x618] ;  /* 0x00018600ff067b82 */ /* 0x000e220000000800 */
[----:B------:R-:W-:Y:S02]  /*4060*/  IMAD.MOV.U32 R7, RZ, RZ, 0x1 ;  /* 0x00000001ff077424 */ /* 0x000fe400078e00ff */
[----:B------:R-:W-:-:S04]  /*4070*/  IMAD.X R5, RZ, RZ, ~R0, P0 ;  /* 0x000000ffff057224 */ /* 0x000fc800000e0e00 */
[-C--:B--2---:R-:W-:Y:S01]  /*4080*/  IMAD R0, R5, R14.reuse, RZ ;  /* 0x0000000e05007224 */ /* 0x084fe200078e02ff */
[----:B------:R-:W1:Y:S01]  /*4090*/  LDC R8, c[0x0][0x608] ;  /* 0x00018200ff087b82 */ /* 0x000e620000000800 */
[----:B------:R-:W-:-:S04]  /*40a0*/  IMAD.WIDE.U32 R4, R3, R14, R16 ;  /* 0x0000000e03047225 */ /* 0x000fc800078e0010 */
[----:B------:R-:W-:Y:S01]  /*40b0*/  IMAD R3, R3, R15, R0 ;  /* 0x0000000f03037224 */ /* 0x000fe200078e0200 */
[----:B------:R-:W-:Y:S02]  /*40c0*/  I2FP.F32.U32 R0, R24 ;  /* 0x0000001800007245 */ /* 0x000fe40000201000 */
[----:B------:R-:W2:Y:S01]  /*40d0*/  LDC R26, c[0x0][0x658] ;  /* 0x00019600ff1a7b82 */ /* 0x000ea20000000800 */
[----:B------:R-:W-:Y:S01]  /*40e0*/  IMAD.IADD R3, R5, 0x1, R3 ;  /* 0x0000000105037824 */ /* 0x000fe200078e0203 */
[----:B---3--:R-:W-:Y:S01]  /*40f0*/  ISETP.NE.U32.AND P0, PT, R28, RZ, PT ;  /* 0x000000ff1c00720c */ /* 0x008fe20003f05070 */
[----:B------:R-:W-:Y:S01]  /*4100*/  FMUL R0, R0, UR4 ;  /* 0x0000000400007c20 */ /* 0x000fe20008400000 */
[----:B------:R-:W-:Y:S02]  /*4110*/  IMAD.MOV.U32 R5, RZ, RZ, -0x1 ;  /* 0xffffffffff057424 */ /* 0x000fe400078e00ff */
[----:B------:R-:W-:Y:S01]  /*4120*/  ISETP.NE.AND.EX P0, PT, R29, RZ, PT, P0 ;  /* 0x000000ff1d00720c */ /* 0x000fe20003f05300 */
[----:B------:R3:W4:Y:S01]  /*4130*/  F2I.U32.TRUNC.NTZ R13, R0 ;  /* 0x00000000000d7305 */ /* 0x000722000020f000 */
[----:B------:R-:W3:Y:S01]  /*4140*/  LDC R15, c[0x0][0x148] ;  /* 0x00005200ff0f7b82 */ /* 0x000ee20000000800 */
[----:B0-----:R-:W-:-:S02]  /*4150*/  SHF.R.U64 R12, R4, R6, R3 ;  /* 0x00000006040c7219 */ /* 0x001fc40000001203 */
[----:B------:R-:W-:-:S05]  /*4160*/  SHF.R.U32.HI R3, RZ, R6, R3 ;  /* 0x00000006ff037219 */ /* 0x000fca0000011603 */
[----:B------:R-:W0:Y:S01]  /*4170*/  LDC R20, c[0x0][0x600] ;  /* 0x00018000ff147b82 */ /* 0x000e220000000800 */
[-CC-:B-1----:R-:W-:Y:S02]  /*4180*/  SHF.R.U64 R10, R12, R8.reuse, R3.reuse ;  /* 0x000000080c0a7219 */ /* 0x182fe40000001203 */
[----:B------:R-:W-:-:S05]  /*4190*/  SHF.R.U32.HI R3, RZ, R8, R3 ;  /* 0x00000008ff037219 */ /* 0x000fca0000011603 */
[----:B------:R-:W1:Y:S01]  /*41a0*/  LDC R27, c[0x0][0x648] ;  /* 0x00019200ff1b7b82 */ /* 0x000e620000000800 */
[-C--:B--2---:R-:W-:Y:S02]  /*41b0*/  SHF.L.U32 R4, R5, R26.reuse, RZ ;  /* 0x0000001a05047219 */ /* 0x084fe400000006ff */
[-CC-:B------:R-:W-:Y:S02]  /*41c0*/  SHF.R.U64 R14, R10, R26.reuse, R3.reuse ;  /* 0x0000001a0a0e7219 */ /* 0x180fe40000001203 */
[----:B------:R-:W-:Y:S02]  /*41d0*/  SHF.R.U32.HI R5, RZ, R26, R3 ;  /* 0x0000001aff057219 */ /* 0x000fe40000011603 */
[----:B------:R-:W-:Y:S01]  /*41e0*/  LOP3.LUT R25, RZ, R4, RZ, 0x33, !PT ;  /* 0x00000004ff197212 */ /* 0x000fe200078e33ff */
[----:B------:R-:W2:Y:S01]  /*41f0*/  LDC R30, c[0x0][0x638] ;  /* 0x00018e00ff1e7b82 */ /* 0x000ea20000000800 */
[----:B------:R-:W-:Y:S01]  /*4200*/  SHF.L.U32 R26, R7, R26, RZ ;  /* 0x0000001a071a7219 */ /* 0x000fe200000006ff */
[----:B------:R-:W-:-:S06]  /*4210*/  IMAD.MOV.U32 R4, RZ, RZ, R14 ;  /* 0x000000ffff047224 */ /* 0x000fcc00078e000e */
[----:B------:R-:W0:Y:S01]  /*4220*/  LDC R31, c[0x0][0x610] ;  /* 0x00018400ff1f7b82 */ /* 0x000e220000000800 */
[----:B----4-:R-:W-:Y:S05]  /*4230*/  @!P0 BRA `(.L_x_93) ;  /* 0x0000000000288947 */ /* 0x010fea0003800000 */
[----:B------:R-:W4:Y:S02]  /*4240*/  LDC R3, c[0x0][0x64c] ;  /* 0x00019300ff037b82 */ /* 0x000f240000000800 */
[----:B----4-:R-:W-:-:S05]  /*4250*/  IADD3 R3, P0, R14, R3, RZ ;  /* 0x000000030e037210 */ /* 0x010fca0007f1e0ff */
        /* <DEDUP_REMOVED lines=8> */
.L_x_93:
[----:B------:R-:W-:Y:S01]  /*42e0*/  ISETP.NE.AND P0, PT, R2, 0x1, PT ;  /* 0x000000010200780c */ /* 0x000fe20003f05270 */
[----:B0-----:R-:W-:Y:S01]  /*42f0*/  VIADD R7, R20, 0xffffffff ;  /* 0xffffffff14077836 */ /* 0x001fe20000000000 */
[----:B-1-3--:R-:W-:Y:S01]  /*4300*/  SHF.R.U64 R0, R4, R27, R5 ;  /* 0x0000001b04007219 */ /* 0x00afe20000001205 */
[----:B------:R-:W-:Y:S01]  /*4310*/  IMAD.MOV R13, RZ, RZ, -R13 ;  /* 0x000000ffff0d7224 */ /* 0x000fe200078e0a0d */
[----:B------:R-:W-:Y:S01]  /*4320*/  LOP3.LUT R5, R10, R25, RZ, 0xc0, !PT ;  /* 0x000000190a057212 */ /* 0x000fe200078ec0ff */
[----:B------:R-:W-:Y:S01]  /*4330*/  IMAD.MOV.U32 R4, RZ, RZ, 0x1 ;  /* 0x00000001ff047424 */ /* 0x000fe200078e00ff */
[----:B------:R-:W-:Y:S01]  /*4340*/  LOP3.LUT R12, R12, R7, RZ, 0xc0, !PT ;  /* 0x000000070c0c7212 */ /* 0x000fe200078ec0ff */
[----:B------:R-:W-:Y:S02]  /*4350*/  IMAD.MOV R3, RZ, RZ, -R0 ;  /* 0x000000ffff037224 */ /* 0x000fe400078e0a00 */
[----:B------:R-:W-:Y:S02]  /*4360*/  IMAD R0, R26, R0, R5 ;  /* 0x000000001a007224 */ /* 0x000fe400078e0205 */
[----:B--2---:R-:W-:-:S02]  /*4370*/  IMAD R3, R3, R30, R14 ;  /* 0x0000001e03037224 */ /* 0x004fc400078e020e */
[----:B------:R-:W-:Y:S02]  /*4380*/  @P0 IMAD R21, R15, R13, R24 ;  /* 0x0000000d0f150224 */ /* 0x000fe400078e0218 */
[----:B------:R-:W-:Y:S01]  /*4390*/  IMAD R5, R3, R20, R12 ;  /* 0x0000001403057224 */ /* 0x000fe200078e020c */
[----:B------:R-:W-:Y:S01]  /*43a0*/  PRMT R3, R4, 0x7610, R3 ;  /* 0x0000761004037816 */ /* 0x000fe20000000003 */
[----:B------:R-:W-:-:S05]  /*43b0*/  IMAD R0, R0, R31, R21 ;  /* 0x0000001f00007224 */ /* 0x000fca00078e0215 */
[----:B------:R-:W-:Y:S02]  /*43c0*/  SEL R59, R5, R0, !P0 ;  /* 0x00000000053b7207 */ /* 0x000fe40004000000 */
[----:B------:R-:W-:-:S07]  /*43d0*/  SEL R0, R0, R5, !P0 ;  /* 0x0000000500007207 */ /* 0x000fce0004000000 */
.L_x_91:
[----:B------:R-:W-:Y:S01]  /*43e0*/  LOP3.LUT P0, RZ, R3, 0xff, RZ, 0xc0, !PT ;  /* 0x000000ff03ff7812 */ /* 0x000fe2000780c0ff */
[----:B------:R-:W-:-:S12]  /*43f0*/  IMAD.MOV.U32 R58, RZ, RZ, R0 ;  /* 0x000000ffff3a7224 */ /* 0x000fd800078e0000 */
[----:B------:R-:W-:Y:S05]  /*4400*/  @P0 BRA `(.L_x_94) ;  /* 0xffffffc800c00947 */ /* 0x000fea000383ffff */
[----:B------:R-:W-:Y:S05]  /*4410*/  EXIT ;  /* 0x000000000000794d */ /* 0x000fea0003800000 */
.L_x_3:
[----:B0-----:R-:W-:Y:S01]  /*4420*/  ULDC.64 UR4, c[0x0][0x650] ;  /* 0x0001940000047ab9 */ /* 0x001fe20000000a00 */
        /* <DEDUP_REMOVED lines=25> */
.L_x_96:
[--C-:B------:R-:W-:Y:S01]  /*45c0*/  SHF.R.U64 R12, R10, R14, R11.reuse ;  /* 0x0000000e0a0c7219 */ /* 0x100fe2000000120b */
[----:B------:R-:W0:Y:S01]  /*45d0*/  LDC R22, c[0x0][0x618] ;  /* 0x00018600ff167b82 */ /* 0x000e220000000800 */
[----:B------:R-:W-:Y:S01]  /*45e0*/  I2FP.F32.U32 R6, R4 ;  /* 0x0000000400067245 */ /* 0x000fe20000201000 */
[----:B------:R-:W-:Y:S01]  /*45f0*/  ULDC UR4, c[0x0][0x150] ;  /* 0x0000540000047ab9 */ /* 0x000fe20000000800 */
[----:B------:R-:W-:Y:S02]  /*4600*/  SHF.R.U32.HI R5, RZ, R14, R11 ;  /* 0x0000000eff057219 */ /* 0x000fe4000001160b */
[----:B------:R-:W-:Y:S01]  /*4610*/  IADD3 R9, P0, RZ, -R12, RZ ;  /* 0x8000000cff097210 */ /* 0x000fe20007f1e0ff */
[----:B------:R-:W-:Y:S01]  /*4620*/  FMUL R11, R6, UR4 ;  /* 0x00000004060b7c20 */ /* 0x000fe20008400000 */
[----:B------:R-:W-:Y:S01]  /*4630*/  ULDC UR4, c[0x0][0x154] ;  /* 0x0000550000047ab9 */ /* 0x000fe20000000800 */
[----:B------:R-:W1:Y:S02]  /*4640*/  LDC.64 R24, c[0x0][0x640] ;  /* 0x00019000ff187b82 */ /* 0x000e640000000a00 */
[----:B------:R-:W-:-:S02]  /*4650*/  IMAD.X R5, RZ, RZ, ~R5, P0 ;  /* 0x000000ffff057224 */ /* 0x000fc400000e0e05 */
[----:B------:R-:W2:Y:S01]  /*4660*/  F2I.U32.TRUNC.NTZ R11, R11 ;  /* 0x0000000b000b7305 */ /* 0x000ea2000020f000 */
[----:B------:R-:W-:-:S03]  /*4670*/  IMAD.WIDE.U32 R6, R9, R20, R16 ;  /* 0x0000001409067225 */ /* 0x000fc600078e0010 */
[----:B------:R-:W3:Y:S01]  /*4680*/  LDC R13, c[0x0][0x144] ;  /* 0x00005100ff0d7b82 */ /* 0x000ee20000000800 */
[----:B------:R-:W-:-:S04]  /*4690*/  IMAD R8, R5, R20, RZ ;  /* 0x0000001405087224 */ /* 0x000fc800078e02ff */
[----:B------:R-:W-:Y:S02]  /*46a0*/  IMAD R5, R9, R21, R8 ;  /* 0x0000001509057224 */ /* 0x000fe400078e0208 */
[----:B------:R-:W-:Y:S01]  /*46b0*/  IMAD.MOV.U32 R8, RZ, RZ, -0x1 ;  /* 0xffffffffff087424 */ /* 0x000fe200078e00ff */
[----:B------:R-:W4:Y:S01]  /*46c0*/  LDC R14, c[0x0][0x608] ;  /* 0x00018200ff0e7b82 */ /* 0x000f220000000800 */
[----:B------:R-:W-:Y:S01]  /*46d0*/  IMAD.IADD R5, R7, 0x1, R5 ;  /* 0x0000000107057824 */ /* 0x000fe200078e0205 */
[----:B------:R-:W-:-:S04]  /*46e0*/  I2FP.F32.U32 R7, R3 ;  /* 0x0000000300077245 */ /* 0x000fc80000201000 */
[-C--:B0-----:R-:W-:Y:S01]  /*46f0*/  SHF.R.U64 R10, R6, R22.reuse, R5 ;  /* 0x00000016060a7219 */ /* 0x081fe20000001205 */
[----:B--2---:R-:W-:Y:S01]  /*4700*/  IMAD.MOV R6, RZ, RZ, -R11 ;  /* 0x000000ffff067224 */ /* 0x004fe200078e0a0b */
[----:B------:R-:W0:Y:S01]  /*4710*/  LDC R9, c[0x0][0x658] ;  /* 0x00019600ff097b82 */ /* 0x000e220000000800 */
[----:B-1----:R-:W-:Y:S01]  /*4720*/  ISETP.NE.U32.AND P0, PT, R24, RZ, PT ;  /* 0x000000ff1800720c */ /* 0x002fe20003f05070 */
[----:B------:R-:W-:Y:S01]  /*4730*/  FMUL R7, R7, UR4 ;  /* 0x0000000407077c20 */ /* 0x000fe20008400000 */
[----:B------:R-:W-:Y:S02]  /*4740*/  SHF.R.U32.HI R5, RZ, R22, R5 ;  /* 0x00000016ff057219 */ /* 0x000fe40000011605 */
[----:B------:R-:W-:-:S03]  /*4750*/  ISETP.NE.AND.EX P0, PT, R25, RZ, PT, P0 ;  /* 0x000000ff1900720c */ /* 0x000fc60003f05300 */
[----:B------:R-:W1:Y:S01]  /*4760*/  LDC R20, c[0x0][0x148] ;  /* 0x00005200ff147b82 */ /* 0x000e620000000800 */
[----:B---3--:R-:W-:Y:S02]  /*4770*/  IMAD R23, R13, R6, R4 ;  /* 0x000000060d177224 */ /* 0x008fe400078e0204 */
[----:B------:R-:W-:-:S05]  /*4780*/  IMAD.MOV.U32 R6, RZ, RZ, 0x1 ;  /* 0x00000001ff067424 */ /* 0x000fca00078e00ff */
[----:B------:R-:W2:Y:S01]  /*4790*/  LDC R21, c[0x0][0x600] ;  /* 0x00018000ff157b82 */ /* 0x000ea20000000800 */
[-CC-:B----4-:R-:W-:Y:S02]  /*47a0*/  SHF.R.U64 R13, R10, R14.reuse, R5.reuse ;  /* 0x0000000e0a0d7219 */ /* 0x190fe40000001205 */
[----:B------:R-:W-:Y:S02]  /*47b0*/  SHF.R.U32.HI R4, RZ, R14, R5 ;  /* 0x0000000eff047219 */ /* 0x000fe40000011605 */
[----:B------:R3:W4:Y:S03]  /*47c0*/  F2I.U32.TRUNC.NTZ R14, R7 ;  /* 0x00000007000e7305 */ /* 0x000726000020f000 */
[----:B------:R-:W1:Y:S01]  /*47d0*/  LDC R26, c[0x0][0x648] ;  /* 0x00019200ff1a7b82 */ /* 0x000e620000000800 */
[-C--:B0-----:R-:W-:Y:S02]  /*47e0*/  SHF.R.U64 R15, R13, R9.reuse, R4 ;  /* 0x000000090d0f7219 */ /* 0x081fe40000001204 */
[----:B------:R-:W-:-:S02]  /*47f0*/  SHF.L.U32 R8, R8, R9, RZ ;  /* 0x0000000908087219 */ /* 0x000fc400000006ff */
[-C--:B------:R-:W-:Y:S01]  /*4800*/  SHF.R.U32.HI R5, RZ, R9.reuse, R4 ;  /* 0x00000009ff057219 */ /* 0x080fe20000011604 */
[----:B------:R-:W-:Y:S01]  /*4810*/  IMAD.MOV.U32 R4, RZ, RZ, R15 ;  /* 0x000000ffff047224 */ /* 0x000fe200078e000f */
[----:B------:R-:W-:Y:S01]  /*4820*/  SHF.L.U32 R22, R6, R9, RZ ;  /* 0x0000000906167219 */ /* 0x000fe200000006ff */
[----:B------:R-:W0:Y:S01]  /*4830*/  LDC R27, c[0x0][0x638] ;  /* 0x00018e00ff1b7b82 */ /* 0x000e220000000800 */
[----:B------:R-:W-:-:S07]  /*4840*/  LOP3.LUT R28, RZ, R8, RZ, 0x33, !PT ;  /* 0x00000008ff1c7212 */ /* 0x000fce00078e33ff */
        /* <DEDUP_REMOVED lines=12> */
.L_x_97:
[----:B------:R-:W-:Y:S01]  /*4910*/  ISETP.NE.AND P0, PT, R2, 0x1, PT ;  /* 0x000000010200780c */ /* 0x000fe20003f05270 */
[----:B--2---:R-:W-:Y:S01]  /*4920*/  VIADD R7, R21, 0xffffffff ;  /* 0xffffffff15077836 */ /* 0x004fe20000000000 */
[----:B-1----:R-:W-:Y:S01]  /*4930*/  SHF.R.U64 R5, R4, R26, R5 ;  /* 0x0000001a04057219 */ /* 0x002fe20000001205 */
[----:B------:R-:W-:Y:S01]  /*4940*/  IMAD.MOV R14, RZ, RZ, -R14 ;  /* 0x000000ffff0e7224 */ /* 0x000fe200078e0a0e */
[----:B------:R-:W-:Y:S01]  /*4950*/  LOP3.LUT R4, R13, R28, RZ, 0xc0, !PT ;  /* 0x0000001c0d047212 */ /* 0x000fe200078ec0ff */
[----:B------:R-:W-:Y:S01]  /*4960*/  IMAD.MOV.U32 R8, RZ, RZ, R12 ;  /* 0x000000ffff087224 */ /* 0x000fe200078e000c */
[----:B------:R-:W-:Y:S01]  /*4970*/  LOP3.LUT R10, R10, R7, RZ, 0xc0, !PT ;  /* 0x000000070a0a7212 */ /* 0x000fe200078ec0ff */
[----:B------:R-:W-:Y:S02]  /*4980*/  IMAD.MOV R6, RZ, RZ, -R5 ;  /* 0x000000ffff067224 */ /* 0x000fe400078e0a05 */
[----:B------:R-:W-:-:S04]  /*4990*/  IMAD R4, R22, R5, R4 ;  /* 0x0000000516047224 */ /* 0x000fc800078e0204 */
[----:B------:R-:W-:Y:S02]  /*49a0*/  @P0 IMAD R23, R20, R14, R3 ;  /* 0x0000000e14170224 */ /* 0x000fe400078e0203 */
[----:B0-----:R-:W-:Y:S02]  /*49b0*/  IMAD R3, R6, R27, R15 ;  /* 0x0000001b06037224 */ /* 0x001fe400078e020f */
[----:B------:R-:W-:Y:S02]  /*49c0*/  IMAD R7, R4, R29, R23 ;  /* 0x0000001d04077224 */ /* 0x000fe400078e0217 */
[----:B------:R-:W-:Y:S02]  /*49d0*/  IMAD R4, R3, R21, R10 ;  /* 0x0000001503047224 */ /* 0x000fe400078e020a */
[----:B------:R-:W-:-:S03]  /*49e0*/  IMAD.MOV.U32 R6, RZ, RZ, 0x1 ;  /* 0x00000001ff067424 */ /* 0x000fc600078e00ff */
[----:B------:R-:W-:Y:S02]  /*49f0*/  SEL R9, R4, R7, !P0 ;  /* 0x0000000704097207 */ /* 0x000fe40004000000 */
[----:B------:R-:W-:-:S07]  /*4a00*/  SEL R7, R7, R4, !P0 ;  /* 0x0000000407077207 */ /* 0x000fce0004000000 */
.L_x_95:
[----:B------:R-:W-:-:S08]  /*4a10*/  NOP ;  /* 0x0000000000007918 */ /* 0x000fd00000000000 */
[----:B------:R-:W0:-:S00]  /*4a20*/  USETMAXREG.DEALLOC.CTAPOOL 0x28 ;  /* 0x00000028000079c8 */ /* 0x000e0000080e0500 */
[----:B0-----:R-:W-:-:S13]  /*4a30*/  ISETP.NE.AND P0, PT, R0, RZ, PT ;  /* 0x000000ff0000720c */ /* 0x001fda0003f05270 */
[----:B------:R-:W-:Y:S05]  /*4a40*/  @P0 EXIT ;  /* 0x000000000000094d */ /* 0x000fea0003800000 */
[----:B------:R-:W-:Y:S01]  /*4a50*/  LOP3.LUT P0, RZ, R6, 0xff, RZ, 0xc0, !PT ;  /* 0x000000ff06ff7812 */ /* 0x000fe2000780c0ff */
[----:B------:R-:W-:Y:S02]  /*4a60*/  IMAD.MOV.U32 R0, RZ, RZ, 0x1 ;  /* 0x00000001ff007424 */ /* 0x000fe400078e00ff */
[----:B------:R-:W-:-:S10]  /*4a70*/  IMAD.MOV.U32 R12, RZ, RZ, RZ ;  /* 0x000000ffff0c7224 */ /* 0x000fd400078e00ff */
[----:B------:R-:W-:Y:S05]  /*4a80*/  @!P0 BRA `(.L_x_98) ;  /* 0x0000000c00308947 */ /* 0x000fea0003800000 */
[----:B------:R-:W0:Y:S01]  /*4a90*/  LDC R0, c[0x0][0x28c] ;  /* 0x0000a300ff007b82 */ /* 0x000e220000000800 */
[----:B------:R-:W-:Y:S01]  /*4aa0*/  ULDC UR5, c[0x0][0x600] ;  /* 0x0001800000057ab9 */ /* 0x000fe20000000800 */
[----:B------:R-:W-:Y:S01]  /*4ab0*/  ULDC UR4, c[0x0][0xc] ;  /* 0x0000030000047ab9 */ /* 0x000fe20000000800 */
[----:B------:R-:W-:Y:S01]  /*4ac0*/  UIADD3 UR16, UR5, -0x1, URZ ;  /* 0xffffffff05107890 */ /* 0x000fe2000fffe03f */
[C---:B------:R-:W-:Y:S01]  /*4ad0*/  LOP3.LUT P2, RZ, R18.reuse, 0x7f, RZ, 0xc0, !PT ;  /* 0x0000007f12ff7812 */ /* 0x040fe2000784c0ff */
[----:B------:R-:W-:Y:S01]  /*4ae0*/  ULDC UR6, c[0x0][0x658] ;  /* 0x0001960000067ab9 */ /* 0x000fe20000000800 */
[----:B------:R-:W-:Y:S01]  /*4af0*/  ULDC UR5, c[0x0][0x10] ;  /* 0x0000040000057ab9 */ /* 0x000fe20000000800 */
[----:B------:R-:W-:Y:S01]  /*4b00*/  UMOV UR7, 0xffffffff ;  /* 0xffffffff00077882 */ /* 0x000fe20000000000 */
[----:B------:R-:W-:Y:S01]  /*4b10*/  UMOV UR8, 0x1 ;  /* 0x0000000100087882 */ /* 0x000fe20000000000 */
[----:B------:R-:W-:Y:S01]  /*4b20*/  UIMAD.WIDE.U32 UR4, UR4, UR5, URZ ;  /* 0x00000005040472a5 */ /* 0x000fe2000f8e003f */
[----:B------:R-:W-:Y:S01]  /*4b30*/  LOP3.LUT P0, RZ, R18, 0x1f, RZ, 0xc0, !PT ;  /* 0x0000001f12ff7812 */ /* 0x000fe2000780c0ff */
[----:B------:R-:W-:Y:S01]  /*4b40*/  USHF.L.U32 UR7, UR7, UR6, URZ ;  /* 0x0000000607077299 */ /* 0x000fe2000800063f */
[----:B------:R-:W-:Y:S01]  /*4b50*/  BSSY B0, `(.L_x_98) ;  /* 0x00000bf000007945 */ /* 0x000fe20003800000 */
[----:B------:R-:W-:Y:S01]  /*4b60*/  USHF.L.U32 UR18, UR8, UR6, URZ ;  /* 0x0000000608127299 */ /* 0x000fe2000800063f */
[----:B------:R-:W-:Y:S01]  /*4b70*/  IMAD.MOV.U32 R13, RZ, RZ, 0x1 ;  /* 0x00000001ff0d7424 */ /* 0x000fe200078e00ff */
[----:B------:R-:W-:Y:S01]  /*4b80*/  LOP3.LUT R11, R19, 0x2, RZ, 0xfc, !PT ;  /* 0x00000002130b7812 */ /* 0x000fe200078efcff */
[----:B------:R-:W-:Y:S01]  /*4b90*/  ULDC UR6, c[0x0][0x14] ;  /* 0x0000050000067ab9 */ /* 0x000fe20000000800 */
[----:B------:R-:W-:Y:S01]  /*4ba0*/  PLOP3.LUT P0, PT, P0, P2, PT, 0x8a, 0x0 ;  /* 0x000000000000781c */ /* 0x000fe20000705172 */
[----:B------:R-:W-:Y:S01]  /*4bb0*/  UIMAD.WIDE.U32 UR20, UR4, UR6, URZ ;  /* 0x00000006041472a5 */ /* 0x000fe2000f8e003f */
[----:B------:R-:W-:Y:S01]  /*4bc0*/  IMAD.MOV.U32 R12, RZ, RZ, RZ ;  /* 0x000000ffff0c7224 */ /* 0x000fe200078e00ff */
[----:B------:R-:W-:-:S02]  /*4bd0*/  UIMAD UR13, UR5, UR6, URZ ;  /* 0x00000006050d72a4 */ /* 0x000fc4000f8e023f */
[----:B------:R-:W-:Y:S01]  /*4be0*/  ULOP3.LUT UR17, URZ, UR7, URZ, 0x33, !UPT ;  /* 0x000000073f117292 */ /* 0x000fe2000f8e333f */
[----:B0-----:R-:W-:Y:S01]  /*4bf0*/  VIADD R0, R0, 0x1f ;  /* 0x0000001f00007836 */ /* 0x001fe20000000000 */
[----:B------:R-:W-:Y:S01]  /*4c00*/  UIADD3 UR13, UR21, UR13, URZ ;  /* 0x0000000d150d7290 */ /* 0x000fe2000fffe03f */
[----:B------:R-:W-:-:S03]  /*4c10*/  ULDC.64 UR22, c[0x0][0x198] ;  /* 0x0000660000167ab9 */ /* 0x000fc60000000a00 */
[----:B------:R-:W-:-:S04]  /*4c20*/  SHF.R.S32.HI R3, RZ, 0x1f, R0 ;  /* 0x0000001fff037819 */ /* 0x000fc80000011400 */
[----:B------:R-:W-:Y:S01]  /*4c30*/  LEA.HI R3, R3, R0, RZ, 0x5 ;  /* 0x0000000003037211 */ /* 0x000fe200078f28ff */
[----:B------:R-:W-:-:S03]  /*4c40*/  IMAD.MOV.U32 R0, RZ, RZ, 0x1 ;  /* 0x00000001ff007424 */ /* 0x000fc600078e00ff */
[----:B------:R-:W-:-:S05]  /*4c50*/  SHF.R.S32.HI R3, RZ, 0x5, R3 ;  /* 0x00000005ff037819 */ /* 0x000fca0000011403 */
[----:B------:R-:W-:-:S07]  /*4c60*/  VIADD R10, R3, 0x1 ;  /* 0x00000001030a7836 */ /* 0x000fce0000000000 */
.L_x_110:
[----:B------:R-:W-:-:S03]  /*4c70*/  UMOV UR4, 0xffffffff ;  /* 0xffffffff00047882 */ /* 0x000fc60000000000 */
[----:B------:R-:W-:Y:S05]  /*4c80*/  BRA.DIV UR4, `(.L_x_99) ;  /* 0x0000000e04787947 */ /* 0x000fea000b800000 */
[----:B------:R-:W-:-:S13]  /*4c90*/  ELECT P6, URZ, PT ;  /* 0x00000000003f782f */ /* 0x000fda00038c0000 */
.L_x_120:
[----:B------:R-:W0:Y:S01]  /*4ca0*/  LDC R4, c[0x0][0x28c] ;  /* 0x0000a300ff047b82 */ /* 0x000e220000000800 */
[----:B------:R-:W-:Y:S01]  /*4cb0*/  BSSY B1, `(.L_x_100) ;  /* 0x0000037000017945 */ /* 0x000fe20003800000 */
[----:B0-----:R-:W-:-:S13]  /*4cc0*/  ISETP.LT.OR P6, PT, R4, 0x1, !P6 ;  /* 0x000000010400780c */ /* 0x001fda00077c1670 */
[----:B------:R-:W-:Y:S05]  /*4cd0*/  @P6 BRA `(.L_x_101) ;  /* 0x0000000000d06947 */ /* 0x000fea0003800000 */
[----:B------:R-:W-:Y:S02]  /*4ce0*/  IMAD.SHL.U32 R15, R9, 0x40, RZ ;  /* 0x00000040090f7824 */ /* 0x000fe400078e00ff */
[----:B------:R-:W-:Y:S02]  /*4cf0*/  IMAD.SHL.U32 R18, R7, 0x80, RZ ;  /* 0x0000008007127824 */ /* 0x000fe400078e00ff */
[----:B------:R-:W-:Y:S02]  /*4d00*/  IMAD.MOV.U32 R20, RZ, RZ, RZ ;  /* 0x000000ffff147224 */ /* 0x000fe400078e00ff */
[----:B------:R-:W-:Y:S02]  /*4d10*/  IMAD.MOV.U32 R4, RZ, RZ, R10 ;  /* 0x000000ffff047224 */ /* 0x000fe400078e000a */
[----:B------:R-:W-:Y:S02]  /*4d20*/  IMAD.MOV.U32 R5, RZ, RZ, R0 ;  /* 0x000000ffff057224 */ /* 0x000fe400078e0000 */
[----:B------:R-:W-:-:S07]  /*4d30*/  IMAD.MOV.U32 R6, RZ, RZ, R12 ;  /* 0x000000ffff067224 */ /* 0x000fce00078e000c */
.L_x_105:
[----:B------:R-:W0:Y:S01]  /*4d40*/  S2R R14, SR_CgaCtaId ;  /* 0x00000000000e7919 */ /* 0x000e220000008800 */
[----:B------:R-:W-:Y:S01]  /*4d50*/  MOV R7, 0x400 ;  /* 0x0000040000077802 */ /* 0x000fe20000000f00 */
[----:B------:R-:W1:Y:S03]  /*4d60*/  @!P2 LDC R9, c[0x0][0x500] ;  /* 0x00014000ff09ab82 */ /* 0x000e660000000800 */
[----:B0-----:R-:W-:Y:S02]  /*4d70*/  LEA R21, R14, R7, 0x18 ;  /* 0x000000070e157211 */ /* 0x001fe400078ec0ff */
[----:B------:R-:W-:-:S03]  /*4d80*/  SHF.L.U32 R7, R5, 0x1f, RZ ;  /* 0x0000001f05077819 */ /* 0x000fc600000006ff */
[----:B------:R-:W-:-:S04]  /*4d90*/  IMAD R14, R6, 0x8, R21 ;  /* 0x00000008060e7824 */ /* 0x000fc800078e0215 */
[----:B------:R-:W0:Y:S02]  /*4da0*/  SYNCS.PHASECHK.TRANS64.TRYWAIT P1, [R14+URZ+0x18], R7 ;  /* 0x000018070e0075a7 */ /* 0x000e24000802017f */
[----:B01----:R-:W-:Y:S05]  /*4db0*/  @!P1 BRA `(.L_x_102) ;  /* 0x0000000c004c9947 */ /* 0x003fea0003800000 */
.L_x_121:
[----:B0-----:R-:W-:Y:S01]  /*4dc0*/  PRMT R7, R11, 0x9910, RZ ;  /* 0x000099100b077816 */ /* 0x001fe200000000ff */
[----:B------:R0:W-:Y:S03]  /*4dd0*/  @!P2 SYNCS.ARRIVE.TRANS64 RZ, [R14+URZ], R9 ;  /* 0x000000090effa9a7 */ /* 0x0001e6000800003f */
[----:B------:R-:W-:-:S13]  /*4de0*/  ISETP.NE.AND P1, PT, R7, 0x2, PT ;  /* 0x000000020700780c */ /* 0x000fda0003f25270 */
[----:B0-----:R-:W-:Y:S05]  /*4df0*/  @P1 BRA `(.L_x_103) ;  /* 0x0000000000041947 */ /* 0x001fea0003800000 */
[----:B------:R-:W-:Y:S01]  /*4e00*/  BPT.TRAP 0x1 ;  /* 0x000000040000795c */ /* 0x000fe20000300000 */
.L_x_103:
[----:B------:R-:W-:Y:S05]  /*4e10*/  @P0 BRA `(.L_x_104) ;  /* 0x0000000000040947 */ /* 0x000fea0003800000 */
[----:B------:R-:W-:Y:S01]  /*4e20*/  BPT.TRAP 0x1 ;  /* 0x000000040000795c */ /* 0x000fe20000300000 */
.L_x_104:
[--C-:B------:R-:W-:Y:S01]  /*4e30*/  IMAD R7, R6, 0x2000, R21.reuse ;  /* 0x0000200006077824 */ /* 0x100fe200078e0215 */
[----:B------:R-:W-:Y:S01]  /*4e40*/  R2UR UR9, R14 ;  /* 0x000000000e0972ca */ /* 0x000fe200000e0000 */
[----:B------:R-:W-:Y:S01]  /*4e50*/  IMAD R21, R6, 0x1000, R21 ;  /* 0x0000100006157824 */ /* 0x000fe200078e0215 */
[----:B------:R-:W-:Y:S01]  /*4e60*/  UIADD3 UR4, UP0, UR22, 0xf0, URZ ;  /* 0x000000f016047890 */ /* 0x000fe2000ff1e03f */
[----:B------:R-:W-:Y:S01]  /*4e70*/  VIADD R4, R4, 0xffffffff ;  /* 0xffffffff04047836 */ /* 0x000fe20000000000 */
[----:B------:R-:W-:Y:S01]  /*4e80*/  R2UR UR5, R7 ;  /* 0x00000000070572ca */ /* 0x000fe200000e0000 */
[----:B------:R-:W-:Y:S01]  /*4e90*/  UIADD3 UR24, UP1, UR22, 0x1f0, URZ ;  /* 0x000001f016187890 */ /* 0x000fe2000ff3e03f */
[----:B------:R-:W-:Y:S01]  /*4ea0*/  R2UR UR8, R21 ;  /* 0x00000000150872ca */ /* 0x000fe200000e0000 */
[----:B------:R-:W-:Y:S01]  /*4eb0*/  VIADD R6, R6, 0x1 ;  /* 0x0000000106067836 */ /* 0x000fe20000000000 */
[----:B------:R-:W-:Y:S01]  /*4ec0*/  R2UR UR11, R18 ;  /* 0x00000000120b72ca */ /* 0x000fe200000e0000 */
[----:B------:R-:W-:Y:S01]  /*4ed0*/  UIADD3.X UR25, URZ, UR23, URZ, UP1, !UPT ;  /* 0x000000173f197290 */ /* 0x000fe20008ffe43f */
[----:B------:R-:W-:Y:S01]  /*4ee0*/  R2UR UR10, R20 ;  /* 0x00000000140a72ca */ /* 0x000fe200000e0000 */
[----:B------:R-:W-:Y:S01]  /*4ef0*/  UMOV UR6, 0x0 ;  /* 0x0000000000067882 */ /* 0x000fe20000000000 */
[----:B------:R-:W-:Y:S01]  /*4f00*/  R2UR UR12, R8 ;  /* 0x00000000080c72ca */ /* 0x000fe200000e0000 */
[----:B------:R-:W-:Y:S01]  /*4f10*/  UMOV UR7, 0x10000000 ;  /* 0x1000000000077882 */ /* 0x000fe20000000000 */
[----:B------:R-:W-:Y:S01]  /*4f20*/  R2UR UR19, R15 ;  /* 0x000000000f1372ca */ /* 0x000fe200000e0000 */
[----:B------:R-:W-:Y:S01]  /*4f30*/  VIADD R20, R20, 0x20 ;  /* 0x0000002014147836 */ /* 0x000fe20000000000 */
[----:B------:R-:W-:Y:S01]  /*4f40*/  ISETP.GT.AND P3, PT, R4, 0x1, PT ;  /* 0x000000010400780c */ /* 0x000fe20003f64270 */
[----:B------:R-:W-:Y:S01]  /*4f50*/  UIADD3 UR14, UR5, 0x100, URZ ;  /* 0x00000100050e7890 */ /* 0x000fe2000fffe03f */
[----:B------:R-:W-:Y:S01]  /*4f60*/  ISETP.NE.AND P1, PT, R6, 0x3, PT ;  /* 0x000000030600780c */ /* 0x000fe20003f25270 */
[----:B------:R-:W-:-:S02]  /*4f70*/  UIADD3.X UR5, URZ, UR23, URZ, UP0, !UPT ;  /* 0x000000173f057290 */ /* 0x000fc400087fe43f */
[----:B------:R-:W-:Y:S01]  /*4f80*/  UIADD3 UR15, UR8, 0x6100, URZ ;  /* 0x00006100080f7890 */ /* 0x000fe2000fffe03f */
[----:B------:R-:W-:Y:S02]  /*4f90*/  SEL R14, RZ, 0x1, P1 ;  /* 0x00000001ff0e7807 */ /* 0x000fe40000800000 */
[----:B------:R-:W-:Y:S01]  /*4fa0*/  UMOV UR8, UR14 ;  /* 0x0000000e00087c82 */ /* 0x000fe20008000000 */
[----:B------:R-:W-:Y:S02]  /*4fb0*/  SEL R6, R6, RZ, P1 ;  /* 0x000000ff06067207 */ /* 0x000fe40000800000 */
[----:B------:R-:W-:Y:S01]  /*4fc0*/  LOP3.LUT R5, R5, R14, RZ, 0x3c, !PT ;  /* 0x0000000e05057212 */ /* 0x000fe200078e3cff */
[----:B------:R0:W-:Y:S02]  /*4fd0*/  UTMALDG.3D [UR8], [UR4], desc[UR6] ;  /* 0x00000608040075b4 */ /* 0x0001e40008011000 */
[----:B0-----:R-:W-:Y:S01]  /*4fe0*/  UMOV UR8, UR15 ;  /* 0x0000000f00087c82 */ /* 0x001fe20008000000 */
[----:B------:R-:W-:-:S02]  /*4ff0*/  UMOV UR11, UR19 ;  /* 0x00000013000b7c82 */ /* 0x000fc40008000000 */
[----:B------:R0:W-:Y:S02]  /*5000*/  UTMALDG.3D [UR8], [UR24], desc[UR6] ;  /* 0x00000608180075b4 */ /* 0x0001e40008011000 */
[----:B0-----:R-:W-:Y:S05]  /*5010*/  @P3 BRA `(.L_x_105) ;  /* 0xfffffffc00483947 */ /* 0x001fea000383ffff */
.L_x_101:
[----:B------:R-:W-:Y:S05]  /*5020*/  BSYNC B1 ;  /* 0x0000000000017941 */ /* 0x000fea0003800000 */
.L_x_100:
[----:B------:R-:W-:Y:S01]  /*5030*/  LOP3.LUT P3, RZ, R13, 0xff, RZ, 0xc0, !PT ;  /* 0x000000ff0dff7812 */ /* 0x000fe2000786c0ff */
[----:B------:R-:W-:Y:S01]  /*5040*/  IMAD.IADD R12, R3, 0x1, R12 ;  /* 0x00000001030c7824 */ /* 0x000fe200078e020c */
[----:B------:R-:W-:Y:S01]  /*5050*/  IADD3 R16, P4, R16, UR20, RZ ;  /* 0x0000001410107c10 */ /* 0x000fe2000ff9e0ff */
[----:B------:R-:W-:Y:S01]  /*5060*/  ULDC.64 UR4, c[0x0][0x650] ;  /* 0x0001940000047ab9 */ /* 0x000fe20000000a00 */
[----:B------:R-:W-:Y:S01]  /*5070*/  BSSY B1, `(.L_x_106) ;  /* 0x000006a000017945 */ /* 0x000fe20003800000 */
[----:B------:R-:W-:Y:S01]  /*5080*/  IMAD.MOV.U32 R9, RZ, RZ, -0x1 ;  /* 0xffffffffff097424 */ /* 0x000fe200078e00ff */
[----:B------:R-:W-:Y:S01]  /*5090*/  ISETP.GT.U32.AND P1, PT, R12, 0x2, PT ;  /* 0x000000020c00780c */ /* 0x000fe20003f24070 */
[----:B------:R-:W-:Y:S01]  /*50a0*/  IMAD.MOV.U32 R8, RZ, RZ, -0x1 ;  /* 0xffffffffff087424 */ /* 0x000fe200078e00ff */
[----:B------:R-:W-:Y:S02]  /*50b0*/  IADD3.X R17, R17, UR13, RZ, P4, !PT ;  /* 0x0000000d11117c10 */ /* 0x000fe4000a7fe4ff */
[----:B------:R-:W-:-:S02]  /*50c0*/  ISETP.LT.U32.AND P1, PT, R3, 0x3, P1 ;  /* 0x000000030300780c */ /* 0x000fc40000f21070 */
[----:B------:R-:W-:Y:S01]  /*50d0*/  PRMT R13, RZ, 0x7610, R13 ;  /* 0x00007610ff0d7816 */ /* 0x000fe2000000000d */
[----:B------:R-:W0:Y:S01]  /*50e0*/  @P3 S2R R5, SR_CgaCtaId ;  /* 0x0000000000053919 */ /* 0x000e220000008800 */
[----:B------:R-:W-:-:S04]  /*50f0*/  @P3 MOV R4, 0x400 ;  /* 0x0000040000043802 */ /* 0x000fc80000000f00 */
[----:B0-----:R-:W-:Y:S01]  /*5100*/  @P3 LEA R6, R5, R4, 0x18 ;  /* 0x0000000405063211 */ /* 0x001fe200078ec0ff */
[----:B------:R-:W-:-:S03]  /*5110*/  IMAD.WIDE.U32 R4, R12, -0x55555555, RZ ;  /* 0xaaaaaaab0c047825 */ /* 0x000fc600078e00ff */
[----:B------:R0:W-:Y:S01]  /*5120*/  @P3 SYNCS.ARRIVE.TRANS64.A1T0 RZ, [R6+URZ+0x48], RZ ;  /* 0x000048ff06ff39a7 */ /* 0x0001e2000810003f */
[----:B------:R-:W-:Y:S02]  /*5130*/  ISETP.GE.U32.AND P3, PT, R3, 0x3, PT ;  /* 0x000000030300780c */ /* 0x000fe40003f66070 */
[----:B------:R-:W-:Y:S02]  /*5140*/  SHF.R.U32.HI R7, RZ, 0x1, R5 ;  /* 0x00000001ff077819 */ /* 0x000fe40000011605 */
[----:B------:R-:W-:Y:S02]  /*5150*/  SEL R5, RZ, 0x1, !P1 ;  /* 0x00000001ff057807 */ /* 0x000fe40004800000 */
[----:B------:R-:W-:Y:S01]  /*5160*/  ISETP.GE.U32.AND P1, PT, R16, UR4, PT ;  /* 0x0000000410007c0c */ /* 0x000fe2000bf26070 */
[----:B------:R-:W-:Y:S01]  /*5170*/  IMAD R12, R7, -0x3, R12 ;  /* 0xfffffffd070c7824 */ /* 0x000fe200078e020c */
[----:B------:R-:W-:Y:S02]  /*5180*/  LOP3.LUT R0, R0, R5, RZ, 0x3c, !PT ;  /* 0x0000000500007212 */ /* 0x000fe400078e3cff */
[----:B------:R-:W-:-:S02]  /*5190*/  ISETP.GE.U32.AND.EX P1, PT, R17, UR5, PT, P1 ;  /* 0x0000000511007c0c */ /* 0x000fc4000bf26110 */
[----:B------:R-:W-:Y:S02]  /*51a0*/  PRMT R4, RZ, 0x7610, R4 ;  /* 0x00007610ff047816 */ /* 0x000fe40000000004 */
[----:B------:R-:W-:Y:S01]  /*51b0*/  @P3 LOP3.LUT R0, R0, 0x1, R7, 0x78, !PT ;  /* 0x0000000100003812 */ /* 0x000fe200078e7807 */
[----:B------:R-:W-:-:S08]  /*51c0*/  IMAD.MOV.U32 R7, RZ, RZ, -0x1 ;  /* 0xffffffffff077424 */ /* 0x000fd000078e00ff */
[----:B0-----:R-:W-:Y:S05]  /*51d0*/  @P1 BRA `(.L_x_107) ;  /* 0x00000004004c1947 */ /* 0x001fea0003800000 */
[----:B------:R-:W-:Y:S01]  /*51e0*/  ULDC.64 UR4, c[0x0][0x628] ;  /* 0x00018a0000047ab9 */ /* 0x000fe20000000a00 */
[----:B------:R-:W0:Y:S01]  /*51f0*/  S2R R15, SR_CTAID.X ;  /* 0x00000000000f7919 */ /* 0x000e220000002500 */
[----:B------:R-:W-:Y:S01]  /*5200*/  ISETP.NE.U32.AND P1, PT, RZ, UR4, PT ;  /* 0x00000004ff007c0c */ /* 0x000fe2000bf25070 */
[----:B------:R-:W-:Y:S01]  /*5210*/  ULDC UR7, c[0x0][0x630] ;  /* 0x00018c0000077ab9 */ /* 0x000fe20000000800 */
[----:B------:R-:W-:Y:S01]  /*5220*/  IMAD.MOV.U32 R4, RZ, RZ, R16 ;  /* 0x000000ffff047224 */ /* 0x000fe200078e0010 */
[----:B------:R-:W1:Y:S01]  /*5230*/  S2R R14, SR_CTAID.Y ;  /* 0x00000000000e7919 */ /* 0x000e620000002600 */
[----:B------:R-:W-:Y:S01]  /*5240*/  ISETP.NE.AND.EX P1, PT, RZ, UR5, PT, P1 ;  /* 0x00000005ff007c0c */ /* 0x000fe2000bf25310 */
[----:B------:R-:W-:-:S12]  /*5250*/  IMAD.MOV.U32 R5, RZ, RZ, R17 ;  /* 0x000000ffff057224 */ /* 0x000fd800078e0011 */
[----:B------:R-:W-:Y:S05]  /*5260*/  @!P1 BRA `(.L_x_108) ;  /* 0x0000000000289947 */ /* 0x000fea0003800000 */
[----:B------:R-:W-:Y:S02]  /*5270*/  ULDC UR6, c[0x0][0x634] ;  /* 0x00018d0000067ab9 */ /* 0x000fe40000000800 */
[----:B------:R-:W-:-:S05]  /*5280*/  IADD3 R9, P1, R16, UR6, RZ ;  /* 0x0000000610097c10 */ /* 0x000fca000ff3e0ff */
[----:B------:R-:W-:-:S04]  /*5290*/  IMAD.X R21, RZ, RZ, R17, P1 ;  /* 0x000000ffff157224 */ /* 0x000fc800008e0611 */
[----:B------:R-:W-:-:S04]  /*52a0*/  IMAD.WIDE.U32 R6, R21, UR4, RZ ;  /* 0x0000000415067c25 */ /* 0x000fc8000f8e00ff */
[----:B------:R-:W-:-:S04]  /*52b0*/  IMAD.WIDE.U32 R6, P1, R9, UR5, R6 ;  /* 0x0000000509067c25 */ /* 0x000fc8000f820006 */
[----:B------:R-:W-:-:S04]  /*52c0*/  IMAD.WIDE.U32 R8, R9, UR4, RZ ;  /* 0x0000000409087c25 */ /* 0x000fc8000f8e00ff */
[----:B------:R-:W-:Y:S01]  /*52d0*/  IMAD.X R5, RZ, RZ, RZ, P1 ;  /* 0x000000ffff057224 */ /* 0x000fe200008e06ff */
[----:B------:R-:W-:Y:S01]  /*52e0*/  IADD3 RZ, P1, R9, R6, RZ ;  /* 0x0000000609ff7210 */ /* 0x000fe20007f3e0ff */
[----:B------:R-:W-:-:S04]  /*52f0*/  IMAD.MOV.U32 R4, RZ, RZ, R7 ;  /* 0x000000ffff047224 */ /* 0x000fc800078e0007 */
[----:B------:R-:W-:-:S08]  /*5300*/  IMAD.WIDE.U32.X R4, R21, UR5, R4, P1 ;  /* 0x0000000515047c25 */ /* 0x000fd000088e0404 */
.L_x_108:
[--C-:B------:R-:W-:Y:S01]  /*5310*/  SHF.R.U64 R8, R4, UR7, R5.reuse ;  /* 0x0000000704087c19 */ /* 0x100fe20008001205 */
[----:B------:R-:W-:Y:S01]  /*5320*/  ULDC.64 UR4, c[0x0][0x620] ;  /* 0x0001880000047ab9 */ /* 0x000fe20000000a00 */
[----:B------:R-:W-:Y:S01]  /*5330*/  SHF.R.U32.HI R4, RZ, UR7, R5 ;  /* 0x00000007ff047c19 */ /* 0x000fe20008011605 */
[----:B------:R-:W2:Y:S01]  /*5340*/  LDC R24, c[0x0][0x144] ;  /* 0x00005100ff187b82 */ /* 0x000ea20000000800 */
[----:B------:R-:W-:Y:S01]  /*5350*/  IADD3 R7, P1, RZ, -R8, RZ ;  /* 0x80000008ff077210 */ /* 0x000fe20007f3e0ff */
[----:B------:R-:W-:Y:S01]  /*5360*/  ULDC.64 UR8, c[0x0][0x640] ;  /* 0x0001900000087ab9 */ /* 0x000fe20000000a00 */
[----:B0-----:R-:W-:Y:S01]  /*5370*/  I2FP.F32.U32 R9, R15 ;  /* 0x0000000f00097245 */ /* 0x001fe20000201000 */
[----:B------:R-:W-:Y:S02]  /*5380*/  ULDC UR6, c[0x0][0x608] ;  /* 0x0001820000067ab9 */ /* 0x000fe40000000800 */
[----:B------:R-:W-:Y:S01]  /*5390*/  IMAD.X R4, RZ, RZ, ~R4, P1 ;  /* 0x000000ffff047224 */ /* 0x000fe200008e0e04 */
[----:B------:R-:W-:Y:S01]  /*53a0*/  ISETP.NE.U32.AND P1, PT, RZ, UR8, PT ;  /* 0x00000008ff007c0c */ /* 0x000fe2000bf25070 */
[----:B------:R-:W0:Y:S02]  /*53b0*/  LDC R21, c[0x0][0x148] ;  /* 0x00005200ff157b82 */ /* 0x000e240000000800 */
[----:B------:R-:W-:Y:S01]  /*53c0*/  IMAD R6, R4, UR4, RZ ;  /* 0x0000000404067c24 */ /* 0x000fe2000f8e02ff */
[----:B------:R-:W-:Y:S01]  /*53d0*/  ISETP.NE.AND.EX P1, PT, RZ, UR9, PT, P1 ;  /* 0x00000009ff007c0c */ /* 0x000fe2000bf25310 */
[----:B------:R-:W-:Y:S01]  /*53e0*/  IMAD.WIDE.U32 R4, R7, UR4, R16 ;  /* 0x0000000407047c25 */ /* 0x000fe2000f8e0010 */
[----:B------:R-:W-:-:S03]  /*53f0*/  ULDC UR4, c[0x0][0x150] ;  /* 0x0000540000047ab9 */ /* 0x000fc60000000800 */
[----:B------:R-:W-:Y:S02]  /*5400*/  IMAD R7, R7, UR5, R6 ;  /* 0x0000000507077c24 */ /* 0x000fe4000f8e0206 */
[----:B------:R-:W-:Y:S01]  /*5410*/  FMUL R6, R9, UR4 ;  /* 0x0000000409067c20 */ /* 0x000fe20008400000 */
[----:B------:R-:W-:Y:S01]  /*5420*/  ULDC UR4, c[0x0][0x618] ;  /* 0x0001860000047ab9 */ /* 0x000fe20000000800 */
[----:B------:R-:W-:Y:S01]  /*5430*/  ULDC UR5, c[0x0][0x154] ;  /* 0x0000550000057ab9 */ /* 0x000fe20000000800 */
[----:B------:R-:W-:-:S03]  /*5440*/  IMAD.IADD R5, R5, 0x1, R7 ;  /* 0x0000000105057824 */ /* 0x000fc600078e0207 */
[----:B------:R-:W3:Y:S02]  /*5450*/  F2I.U32.TRUNC.NTZ R6, R6 ;  /* 0x0000000600067305 */ /* 0x000ee4000020f000 */
[----:B------:R-:W-:Y:S02]  /*5460*/  SHF.R.U64 R9, R4, UR4, R5 ;  /* 0x0000000404097c19 */ /* 0x000fe40008001205 */
[----:B-1----:R-:W-:-:S05]  /*5470*/  I2FP.F32.U32 R4, R14 ;  /* 0x0000000e00047245 */ /* 0x002fca0000201000 */
[----:B------:R-:W-:Y:S01]  /*5480*/  FMUL R22, R4, UR5 ;  /* 0x0000000504167c20 */ /* 0x000fe20008400000 */
[----:B------:R-:W-:Y:S01]  /*5490*/  SHF.R.U32.HI R4, RZ, UR4, R5 ;  /* 0x00000004ff047c19 */ /* 0x000fe20008011605 */
[----:B------:R-:W-:-:S03]  /*54a0*/  ULDC UR4, c[0x0][0x658] ;  /* 0x0001960000047ab9 */ /* 0x000fc60000000800 */
[--C-:B------:R-:W-:Y:S01]  /*54b0*/  SHF.R.U64 R20, R9, UR6, R4.reuse ;  /* 0x0000000609147c19 */ /* 0x100fe20008001204 */
[----:B------:R-:W1:Y:S01]  /*54c0*/  F2I.U32.TRUNC.NTZ R22, R22 ;  /* 0x0000001600167305 */ /* 0x000e62000020f000 */
[----:B------:R-:W-:Y:S01]  /*54d0*/  SHF.R.U32.HI R5, RZ, UR6, R4 ;  /* 0x00000006ff057c19 */ /* 0x000fe20008011604 */
[----:B---3--:R-:W-:-:S03]  /*54e0*/  IMAD.MOV R6, RZ, RZ, -R6 ;  /* 0x000000ffff067224 */ /* 0x008fc600078e0a06 */
[----:B------:R-:W-:Y:S01]  /*54f0*/  SHF.R.U64 R18, R20, UR4, R5 ;  /* 0x0000000414127c19 */ /* 0x000fe20008001205 */
[----:B--2---:R-:W-:Y:S01]  /*5500*/  IMAD R15, R24, R6, R15 ;  /* 0x00000006180f7224 */ /* 0x004fe200078e020f */
[----:B------:R-:W-:-:S03]  /*5510*/  SHF.R.U32.HI R23, RZ, UR4, R5 ;  /* 0x00000004ff177c19 */ /* 0x000fc60008011605 */
[----:B------:R-:W-:Y:S02]  /*5520*/  IMAD.MOV.U32 R4, RZ, RZ, R18 ;  /* 0x000000ffff047224 */ /* 0x000fe400078e0012 */
[----:B------:R-:W-:Y:S01]  /*5530*/  IMAD.MOV.U32 R5, RZ, RZ, R23 ;  /* 0x000000ffff057224 */ /* 0x000fe200078e0017 */
[----:B-1----:R-:W-:Y:S06]  /*5540*/  @!P1 BRA `(.L_x_109) ;  /* 0x0000000000289947 */ /* 0x002fec0003800000 */
[----:B------:R-:W-:Y:S02]  /*5550*/  ULDC UR4, c[0x0][0x64c] ;  /* 0x0001930000047ab9 */ /* 0x000fe40000000800 */
[----:B------:R-:W-:-:S05]  /*5560*/  IADD3 R5, P1, R18, UR4, RZ ;  /* 0x0000000412057c10 */ /* 0x000fca000ff3e0ff */
[----:B------:R-:W-:-:S04]  /*5570*/  IMAD.X R23, RZ, RZ, R23, P1 ;  /* 0x000000ffff177224 */ /* 0x000fc800008e0617 */
[----:B------:R-:W-:-:S04]  /*5580*/  IMAD.WIDE.U32 R6, R23, UR8, RZ ;  /* 0x0000000817067c25 */ /* 0x000fc8000f8e00ff */
[----:B------:R-:W-:-:S04]  /*5590*/  IMAD.WIDE.U32 R6, P1, R5, UR9, R6 ;  /* 0x0000000905067c25 */ /* 0x000fc8000f820006 */
[----:B------:R-:W-:-:S04]  /*55a0*/  IMAD.WIDE.U32 R4, R5, UR8, RZ ;  /* 0x0000000805047c25 */ /* 0x000fc8000f8e00ff */
[----:B------:R-:W-:Y:S01]  /*55b0*/  IMAD.MOV.U32 R4, RZ, RZ, R7 ;  /* 0x000000ffff047224 */ /* 0x000fe200078e0007 */
[----:B------:R-:W-:Y:S01]  /*55c0*/  IADD3 RZ, P3, R5, R6, RZ ;  /* 0x0000000605ff7210 */ /* 0x000fe20007f7e0ff */
[----:B------:R-:W-:-:S04]  /*55d0*/  IMAD.X R5, RZ, RZ, RZ, P1 ;  /* 0x000000ffff057224 */ /* 0x000fc800008e06ff */
[----:B------:R-:W-:-:S08]  /*55e0*/  IMAD.WIDE.U32.X R4, R23, UR9, R4, P3 ;  /* 0x0000000917047c25 */ /* 0x000fd000098e0404 */
.L_x_109:
[----:B------:R-:W-:Y:S01]  /*55f0*/  ISETP.NE.AND P1, PT, R2, 0x1, PT ;  /* 0x000000010200780c */ /* 0x000fe20003f25270 */
[----:B------:R-:W-:Y:S01]  /*5600*/  ULDC UR4, c[0x0][0x648] ;  /* 0x0001920000047ab9 */ /* 0x000fe20000000800 */
[----:B------:R-:W-:Y:S01]  /*5610*/  LOP3.LUT R20, R20, UR17, RZ, 0xc0, !PT ;  /* 0x0000001114147c12 */ /* 0x000fe2000f8ec0ff */
[----:B------:R-:W-:Y:S01]  /*5620*/  IMAD.MOV R22, RZ, RZ, -R22 ;  /* 0x000000ffff167224 */ /* 0x000fe200078e0a16 */
[----:B------:R-:W-:Y:S01]  /*5630*/  SHF.R.U64 R5, R4, UR4, R5 ;  /* 0x0000000404057c19 */ /* 0x000fe20008001205 */
[----:B------:R-:W-:Y:S01]  /*5640*/  ULDC UR4, c[0x0][0x638] ;  /* 0x00018e0000047ab9 */ /* 0x000fe20000000800 */
[----:B------:R-:W-:Y:S01]  /*5650*/  LOP3.LUT R9, R9, UR16, RZ, 0xc0, !PT ;  /* 0x0000001009097c12 */ /* 0x000fe2000f8ec0ff */
[----:B------:R-:W-:Y:S01]  /*5660*/  ULDC UR5, c[0x0][0x610] ;  /* 0x0001840000057ab9 */ /* 0x000fe20000000800 */
[----:B------:R-:W-:Y:S02]  /*5670*/  IMAD.MOV.U32 R4, RZ, RZ, 0x1 ;  /* 0x00000001ff047424 */ /* 0x000fe400078e00ff */
[----:B------:R-:W-:-:S02]  /*5680*/  IMAD.MOV R7, RZ, RZ, -R5 ;  /* 0x000000ffff077224 */ /* 0x000fc400078e0a05 */
[----:B------:R-:W-:Y:S02]  /*5690*/  IMAD R20, R5, UR18, R20 ;  /* 0x0000001205147c24 */ /* 0x000fe4000f8e0214 */
[----:B0-----:R-:W-:Y:S02]  /*56a0*/  @P1 IMAD R15, R21, R22, R14 ;  /* 0x00000016150f1224 */ /* 0x001fe400078e020e */
[----:B------:R-:W-:Y:S01]  /*56b0*/  IMAD R18, R7, UR4, R18 ;  /* 0x0000000407127c24 */ /* 0x000fe2000f8e0212 */
[----:B------:R-:W-:Y:S01]  /*56c0*/  ULDC UR4, c[0x0][0x600] ;  /* 0x0001800000047ab9 */ /* 0x000fe20000000800 */
[----:B------:R-:W-:Y:S02]  /*56d0*/  IMAD R15, R20, UR5, R15 ;  /* 0x00000005140f7c24 */ /* 0x000fe4000f8e020f */
[----:B------:R-:W-:-:S05]  /*56e0*/  IMAD R18, R18, UR4, R9 ;  /* 0x0000000412127c24 */ /* 0x000fca000f8e0209 */
[----:B------:R-:W-:Y:S02]  /*56f0*/  SEL R9, R18, R15, !P1 ;  /* 0x0000000f12097207 */ /* 0x000fe40004800000 */
[----:B------:R-:W-:-:S07]  /*5700*/  SEL R7, R15, R18, !P1 ;  /* 0x000000120f077207 */ /* 0x000fce0004800000 */
.L_x_107:
[----:B------:R-:W-:Y:S05]  /*5710*/  BSYNC B1 ;  /* 0x0000000000017941 */ /* 0x000fea0003800000 */
.L_x_106:
[----:B------:R-:W-:-:S13]  /*5720*/  LOP3.LUT P1, RZ, R4, 0xff, RZ, 0xc0, !PT ;  /* 0x000000ff04ff7812 */ /* 0x000fda000782c0ff */
[----:B------:R-:W-:Y:S05]  /*5730*/  @P1 BRA `(.L_x_110) ;  /* 0xfffffff4004c1947 */ /* 0x000fea000383ffff */
[----:B------:R-:W-:Y:S05]  /*5740*/  BSYNC B0 ;  /* 0x0000000000007941 */ /* 0x000fea0003800000 */
.L_x_98:
[----:B------:R-:W-:-:S03]  /*5750*/  UMOV UR4, 0xffffffff ;  /* 0xffffffff00047882 */ /* 0x000fc60000000000 */
[----:B------:R-:W-:Y:S05]  /*5760*/  BRA.DIV UR4, `(.L_x_111) ;  /* 0x0000000204f47947 */ /* 0x000fea000b800000 */
[----:B------:R-:W-:-:S13]  /*5770*/  ELECT P6, URZ, PT ;  /* 0x00000000003f782f */ /* 0x000fda00038c0000 */
.L_x_124:
[----:B------:R-:W-:Y:S04]  /*5780*/  BSSY B0, `(.L_x_112) ;  /* 0x0000022000007945 */ /* 0x000fe80003800000 */
[----:B------:R-:W-:Y:S05]  /*5790*/  @!P6 BRA `(.L_x_113) ;  /* 0x000000000080e947 */ /* 0x000fea0003800000 */
[----:B------:R-:W-:-:S04]  /*57a0*/  LOP3.LUT R19, R19, 0x2, RZ, 0xfc, !PT ;  /* 0x0000000213137812 */ /* 0x000fc800078efcff */
[----:B------:R-:W-:-:S13]  /*57b0*/  ISETP.NE.AND P0, PT, R19, 0x3, PT ;  /* 0x000000031300780c */ /* 0x000fda0003f05270 */
[----:B------:R-:W-:Y:S05]  /*57c0*/  @!P0 BRA `(.L_x_114) ;  /* 0x0000000000048947 */ /* 0x000fea0003800000 */
[----:B------:R-:W-:Y:S01]  /*57d0*/  BPT.TRAP 0x1 ;  /* 0x000000040000795c */ /* 0x000fe20000300000 */
.L_x_114:
[----:B------:R-:W0:Y:S01]  /*57e0*/  S2R R3, SR_CgaCtaId ;  /* 0x0000000000037919 */ /* 0x000e220000008800 */
[----:B------:R-:W-:-:S04]  /*57f0*/  MOV R2, 0x400 ;  /* 0x0000040000027802 */ /* 0x000fc80000000f00 */
[----:B0-----:R-:W-:Y:S02]  /*5800*/  LEA R3, R3, R2, 0x18 ;  /* 0x0000000203037211 */ /* 0x001fe400078ec0ff */
[----:B------:R-:W-:-:S03]  /*5810*/  SHF.L.U32 R2, R0, 0x1f, RZ ;  /* 0x0000001f00027819 */ /* 0x000fc600000006ff */
[----:B------:R-:W-:-:S04]  /*5820*/  VIADD R3, R3, 0x18 ;  /* 0x0000001803037836 */ /* 0x000fc80000000000 */
[C---:B------:R-:W-:Y:S02]  /*5830*/  IMAD R7, R12.reuse, 0x8, R3 ;  /* 0x000000080c077824 */ /* 0x040fe400078e0203 */
[----:B------:R-:W-:Y:S02]  /*5840*/  VIADD R12, R12, 0x1 ;  /* 0x000000010c0c7836 */ /* 0x000fe40000000000 */
[----:B------:R-:W0:Y:S03]  /*5850*/  SYNCS.PHASECHK.TRANS64.TRYWAIT P0, [R7+URZ], R2 ;  /* 0x00000002070075a7 */ /* 0x000e26000800017f */
[----:B------:R-:W-:-:S04]  /*5860*/  ISETP.NE.AND P1, PT, R12, 0x3, PT ;  /* 0x000000030c00780c */ /* 0x000fc80003f25270 */
[----:B------:R-:W-:Y:S02]  /*5870*/  SEL R5, RZ, 0x1, P1 ;  /* 0x00000001ff057807 */ /* 0x000fe40000800000 */
[----:B------:R-:W-:Y:S02]  /*5880*/  SEL R12, R12, RZ, P1 ;  /* 0x000000ff0c0c7207 */ /* 0x000fe40000800000 */
[----:B------:R-:W-:-:S03]  /*5890*/  LOP3.LUT R5, R0, R5, RZ, 0x3c, !PT ;  /* 0x0000000500057212 */ /* 0x000fc600078e3cff */
[----:B------:R-:W-:Y:S01]  /*58a0*/  IMAD R9, R12, 0x8, R3 ;  /* 0x000000080c097824 */ /* 0x000fe200078e0203 */
[----:B------:R-:W-:Y:S01]  /*58b0*/  SHF.L.U32 R4, R5, 0x1f, RZ ;  /* 0x0000001f05047819 */ /* 0x000fe200000006ff */
[----:B0-----:R-:W-:Y:S06]  /*58c0*/  @!P0 BRA `(.L_x_115) ;  /* 0x0000000000bc8947 */ /* 0x001fec0003800000 */
.L_x_125:
[----:B------:R-:W1:Y:S01]  /*58d0*/  SYNCS.PHASECHK.TRANS64.TRYWAIT P0, [R9+URZ], R4 ;  /* 0x00000004090075a7 */ /* 0x000e62000800017f */
[----:B------:R-:W-:-:S05]  /*58e0*/  VIADD R0, R12, 0x1 ;  /* 0x000000010c007836 */ /* 0x000fca0000000000 */
[----:B------:R-:W-:-:S04]  /*58f0*/  ISETP.NE.AND P1, PT, R0, 0x3, PT ;  /* 0x000000030000780c */ /* 0x000fc80003f25270 */
[----:B0-----:R-:W-:Y:S02]  /*5900*/  SEL R2, RZ, 0x1, P1 ;  /* 0x00000001ff027807 */ /* 0x001fe40000800000 */
[----:B------:R-:W-:Y:S02]  /*5910*/  SEL R0, R0, RZ, P1 ;  /* 0x000000ff00007207 */ /* 0x000fe40000800000 */
[----:B------:R-:W-:Y:S01]  /*5920*/  LOP3.LUT R2, R5, R2, RZ, 0x3c, !PT ;  /* 0x0000000205027212 */ /* 0x000fe200078e3cff */
[----:B-1----:R-:W-:Y:S06]  /*5930*/  @!P0 BRA `(.L_x_116) ;  /* 0x0000000000b48947 */ /* 0x002fec0003800000 */
.L_x_126:
[----:B------:R-:W-:Y:S01]  /*5940*/  IMAD R3, R0, 0x8, R3 ;  /* 0x0000000800037824 */ /* 0x000fe200078e0203 */
[----:B------:R-:W-:-:S07]  /*5950*/  SHF.L.U32 R0, R2, 0x1f, RZ ;  /* 0x0000001f02007819 */ /* 0x000fce00000006ff */
.L_x_117:
[----:B-1----:R1:W2:Y:S02]  /*5960*/  SYNCS.PHASECHK.TRANS64.TRYWAIT P0, [R3+URZ], R0 ;  /* 0x00000000030075a7 */ /* 0x0022a4000800017f */
[----:B--2---:R-:W-:Y:S05]  /*5970*/  @!P0 NANOSLEEP.SYNCS 0x989680 ;  /* 0x009896800000895d */ /* 0x004fea0003900000 */
[----:B------:R-:W2:Y:S02]  /*5980*/  @!P0 SYNCS.PHASECHK.TRANS64 P0, [R3+URZ], R0 ;  /* 0x00000000030085a7 */ /* 0x000ea4000800007f */
[----:B--2---:R-:W-:Y:S05]  /*5990*/  @!P0 BRA `(.L_x_117) ;  /* 0xfffffffc00f08947 */ /* 0x004fea000383ffff */
.L_x_113:
[----:B------:R-:W-:Y:S05]  /*59a0*/  BSYNC B0 ;  /* 0x0000000000007941 */ /* 0x000fea0003800000 */
.L_x_112:
[----:B------:R-:W-:Y:S05]  /*59b0*/  EXIT ;  /* 0x000000000000794d */ /* 0x000fea0003800000 */
.L_x_17:
[----:B---3--:R3:W4:Y:S02]  /*59c0*/  SYNCS.PHASECHK.TRANS64.TRYWAIT P1, [R3+URZ], R0 ;  /* 0x00000000030075a7 */ /* 0x008724000802017f */
[----:B----4-:R-:W-:Y:S05]  /*59d0*/  @!P1 NANOSLEEP.SYNCS 0x989680 ;  /* 0x009896800000995d */ /* 0x010fea0003900000 */
[----:B------:R-:W4:Y:S02]  /*59e0*/  @!P1 SYNCS.PHASECHK.TRANS64 P1, [R3+URZ], R0 ;  /* 0x00000000030095a7 */ /* 0x000f24000802007f */
[----:B----4-:R-:W-:Y:S05]  /*59f0*/  @!P1 BRA `(.L_x_17) ;  /* 0xfffffffc00f09947 */ /* 0x010fea000383ffff */
[----:B------:R-:W-:Y:S05]  /*5a00*/  BRA `(.L_x_16) ;  /* 0xffffffb400f87947 */ /* 0x000fea000383ffff */
.L_x_22:
[----:B-1----:R-:W-:-:S04]  /*5a10*/  IMAD.U32 R4, RZ, RZ, UR4 ;  /* 0x00000004ff047e24 */ /* 0x002fc8000f8e00ff */
[----:B------:R1:W2:Y:S03]  /*5a20*/  SYNCS.PHASECHK.TRANS64.TRYWAIT P1, [R4+URZ], R3 ;  /* 0x00000003040075a7 */ /* 0x0002a6000802017f */
[----:B--2---:R-:W-:Y:S05]  /*5a30*/  @!P1 NANOSLEEP.SYNCS 0x989680 ;  /* 0x009896800000995d */ /* 0x004fea0003900000 */
[----:B------:R-:W2:Y:S02]  /*5a40*/  @!P1 SYNCS.PHASECHK.TRANS64 P1, [R4+URZ], R3 ;  /* 0x00000003040095a7 */ /* 0x000ea4000802007f */
[----:B--2---:R-:W-:Y:S05]  /*5a50*/  @!P1 BRA `(.L_x_22) ;  /* 0xfffffffc00ec9947 */ /* 0x004fea000383ffff */
[----:B------:R-:W-:Y:S05]  /*5a60*/  BRA `(.L_x_21) ;  /* 0xffffffb800987947 */ /* 0x000fea000383ffff */
.L_x_99:
[----:B------:R-:W-:Y:S01]  /*5a70*/  BSSY B1, `(.L_x_118) ;  /* 0x0000006000017945 */ /* 0x000fe20003800000 */
[----:B------:R-:W-:-:S07]  /*5a80*/  IMAD.MOV.U32 R15, RZ, RZ, -0x1 ;  /* 0xffffffffff0f7424 */ /* 0x000fce00078e00ff */
[----:B------:R-:W-:Y:S05]  /*5a90*/  WARPSYNC.COLLECTIVE R15, `(.L_x_119) ;  /* 0x000000000f0c7348 */ /* 0x000fea0003c00000 */
[----:B------:R-:W-:Y:S02]  /*5aa0*/  ELECT P6, UR62, PT ;  /* 0x00000000003e782f */ /* 0x000fe400038c0000 */
[----:B------:R-:W-:Y:S01]  /*5ab0*/  MOV R14, UR62 ;  /* 0x0000003e000e7c02 */ /* 0x000fe20008000f00 */
[----:B------:R-:W-:Y:S10]  /*5ac0*/  ENDCOLLECTIVE ;  /* 0x000000000000791b */ /* 0x000ff40003800000 */
.L_x_119:
[----:B------:R-:W-:Y:S05]  /*5ad0*/  BSYNC B1 ;  /* 0x0000000000017941 */ /* 0x000fea0003800000 */
.L_x_118:
[----:B------:R-:W-:Y:S05]  /*5ae0*/  BRA `(.L_x_120) ;  /* 0xfffffff0006c7947 */ /* 0x000fea000383ffff */
.L_x_102:
[----:B0-----:R0:W1:Y:S02]  /*5af0*/  SYNCS.PHASECHK.TRANS64.TRYWAIT P1, [R14+URZ+0x18], R7 ;  /* 0x000018070e0075a7 */ /* 0x001064000802017f */
[----:B-1----:R-:W-:Y:S05]  /*5b00*/  @!P1 NANOSLEEP.SYNCS 0x989680 ;  /* 0x009896800000995d */ /* 0x002fea0003900000 */
[----:B------:R-:W1:Y:S02]  /*5b10*/  @!P1 SYNCS.PHASECHK.TRANS64 P1, [R14+URZ+0x18], R7 ;  /* 0x000018070e0095a7 */ /* 0x000e64000802007f */
[----:B-1----:R-:W-:Y:S05]  /*5b20*/  @!P1 BRA `(.L_x_102) ;  /* 0xfffffffc00f09947 */ /* 0x002fea000383ffff */
[----:B------:R-:W-:Y:S05]  /*5b30*/  BRA `(.L_x_121) ;  /* 0xfffffff000a07947 */ /* 0x000fea000383ffff */
.L_x_111:
[----:B------:R-:W-:Y:S01]  /*5b40*/  BSSY B0, `(.L_x_122) ;  /* 0x0000006000007945 */ /* 0x000fe20003800000 */
[----:B------:R-:W-:-:S07]  /*5b50*/  IMAD.MOV.U32 R15, RZ, RZ, -0x1 ;  /* 0xffffffffff0f7424 */ /* 0x000fce00078e00ff */
[----:B------:R-:W-:Y:S05]  /*5b60*/  WARPSYNC.COLLECTIVE R15, `(.L_x_123) ;  /* 0x000000000f0c7348 */ /* 0x000fea0003c00000 */
[----:B------:R-:W-:Y:S02]  /*5b70*/  ELECT P6, UR62, PT ;  /* 0x00000000003e782f */ /* 0x000fe400038c0000 */
[----:B------:R-:W-:Y:S01]  /*5b80*/  MOV R14, UR62 ;  /* 0x0000003e000e7c02 */ /* 0x000fe20008000f00 */
[----:B------:R-:W-:Y:S10]  /*5b90*/  ENDCOLLECTIVE ;  /* 0x000000000000791b */ /* 0x000ff40003800000 */
.L_x_123:
[----:B------:R-:W-:Y:S05]  /*5ba0*/  BSYNC B0 ;  /* 0x0000000000007941 */ /* 0x000fea0003800000 */
.L_x_122:
[----:B------:R-:W-:Y:S05]  /*5bb0*/  BRA `(.L_x_124) ;  /* 0xfffffff800f07947 */ /* 0x000fea000383ffff */
.L_x_115:
[----:B0-----:R0:W1:Y:S02]  /*5bc0*/  SYNCS.PHASECHK.TRANS64.TRYWAIT P0, [R7+URZ], R2 ;  /* 0x00000002070075a7 */ /* 0x001064000800017f */
[----:B-1----:R-:W-:Y:S05]  /*5bd0*/  @!P0 NANOSLEEP.SYNCS 0x989680 ;  /* 0x009896800000895d */ /* 0x002fea0003900000 */
[----:B------:R-:W1:Y:S02]  /*5be0*/  @!P0 SYNCS.PHASECHK.TRANS64 P0, [R7+URZ], R2 ;  /* 0x00000002070085a7 */ /* 0x000e64000800007f */
[----:B-1----:R-:W-:Y:S05]  /*5bf0*/  @!P0 BRA `(.L_x_115) ;  /* 0xfffffffc00f08947 */ /* 0x002fea000383ffff */
[----:B------:R-:W-:Y:S05]  /*5c00*/  BRA `(.L_x_125) ;  /* 0xfffffffc00307947 */ /* 0x000fea000383ffff */
.L_x_116:
[----:B0-----:R0:W1:Y:S02]  /*5c10*/  SYNCS.PHASECHK.TRANS64.TRYWAIT P0, [R9+URZ], R4 ;  /* 0x00000004090075a7 */ /* 0x001064000800017f */
[----:B-1----:R-:W-:Y:S05]  /*5c20*/  @!P0 NANOSLEEP.SYNCS 0x989680 ;  /* 0x009896800000895d */ /* 0x002fea0003900000 */
[----:B------:R-:W1:Y:S02]  /*5c30*/  @!P0 SYNCS.PHASECHK.TRANS64 P0, [R9+URZ], R4 ;  /* 0x00000004090085a7 */ /* 0x000e64000800007f */
[----:B-1----:R-:W-:Y:S05]  /*5c40*/  @!P0 BRA `(.L_x_116) ;  /* 0xfffffffc00f08947 */ /* 0x002fea000383ffff */
[----:B------:R-:W-:Y:S05]  /*5c50*/  BRA `(.L_x_126) ;  /* 0xfffffffc00387947 */ /* 0x000fea000383ffff */
.L_x_127:
[----:B------:R-:W-:-:S00]  /*5c60*/  BRA `(.L_x_127) ;  /* 0xfffffffc00fc7947 */ /* 0x000fc0000383ffff */
[----:B------:R-:W-:-:S00]  /*5c70*/  NOP ;  /* 0x0000000000007918 */ /* 0x000fc00000000000 */
        /* <DEDUP_REMOVED lines=8> */
.L_x_128:


//--------------------- .nv.global.init           --------------------------
	.section	.nv.global.init,"aw",@progbits
.nv.global.init:
	.type		$str$22,@object
	.size		$str$22,($str$23 - $str$22)
$str$22:
        /*0000*/ 	.byte	0x6b, 0x5f, 0x74, 0x69, 0x6c, 0x65, 0x5f, 0x63, 0x6f, 0x75, 0x6e, 0x74, 0x20, 0x3e, 0x3d, 0x20
        /*0010*/ 	.byte	0x31, 0x00
	.type		$str$23,@object
	.size		$str$23,(__unnamed_1 - $str$23)
$str$23:
        /*0012*/ 	.byte	0x2f, 0x74, 0x6d, 0x70, 0x2f, 0x63, 0x75, 0x74, 0x6c, 0x61, 0x73, 0x73, 0x5f, 0x73, 0x77, 0x65
        /*0022*/ 	.byte	0x65, 0x70, 0x5f, 0x73, 0x72, 0x63, 0x2f, 0x69, 0x6e, 0x63, 0x6c, 0x75, 0x64, 0x65, 0x2f, 0x63
        /*0032*/ 	.byte	0x75, 0x74, 0x6c, 0x61, 0x73, 0x73, 0x2f, 0x67, 0x65, 0x6d, 0x6d, 0x2f, 0x63, 0x6f, 0x6c, 0x6c
        /*0042*/ 	.byte	0x65, 0x63, 0x74, 0x69, 0x76, 0x65, 0x2f, 0x73, 0x6d, 0x39, 0x30, 0x5f, 0x6d, 0x6d, 0x61, 0x5f
        /*0052*/ 	.byte	0x74, 0x6d, 0x61, 0x5f, 0x67, 0x6d, 0x6d, 0x61, 0x5f, 0x73, 0x73, 0x5f, 0x77, 0x61, 0x72, 0x70
        /*0062*/ 	.byte	0x73, 0x70, 0x65, 0x63, 0x69, 0x61, 0x6c, 0x69, 0x7a, 0x65, 0x64, 0x2e, 0x68, 0x70, 0x70, 0x00
	.type		__unnamed_1,@object
	.size		__unnamed_1,(.L_0 - __unnamed_1)
__unnamed_1:
        /*0072*/ 	.byte	0x76, 0x6f, 0x69, 0x64, 0x20, 0x63, 0x75, 0x74, 0x6c, 0x61, 0x73, 0x73, 0x3a, 0x3a, 0x67, 0x65
        /* <DEDUP_REMOVED lines=180> */
        /*0bc2*/ 	.byte	0x5d, 0x00
.L_0:


//--------------------- .nv.shared._ZN7cutlass13device_kernelINS_4gemm6kernel13GemmUniversalIN4cute5tupleIJiiiiEEENS1_10collective13CollectiveMmaINS1_34MainloopSm90TmaGmmaWarpSpecializedILi3ENS5_IJNS4_1CILi1EEESB_SB_EEENS1_35KernelTmaWarpSpecializedCooperativeEEENS5_IJNSA_ILi128EEENSA_ILi64EEENSA_ILi32EEEEEENS_10bfloat16_tENS5_IJlSB_lEEESJ_SK_NS4_8TiledMMAINS4_8MMA_AtomIJNS4_4SM904GMMA27MMA_64x64x16_F32BF16BF16_SSILNSO_5MajorE0ELSQ_0ELNSO_7ScaleInE1ELSR_1EEEEEENS4_6LayoutINS5_IJNSA_ILi2EEESB_SB_EEENS5_IJSB_NSA_ILi0EEESX_EEEEENS5_IJNS4_10UnderscoreES10_S10_EEEEENS4_13SM90_TMA_LOADENS4_14ComposedLayoutINS4_7SwizzleILi2ELi4ELi3EEENS4_18smem_ptr_flag_bitsILi16EEENSU_INS5_IJNSA_ILi8EEESH_EEENS5_IJSH_SB_EEEEEEEvNS4_8identityES13_S1D_vS1E_EENS_8epilogue10collective6detail29Sm90TmaWarpSpecializedAdapterINS1H_15DefaultEpilogueISJ_SK_SK_NS1G_6thread17LinearCombinationISJ_Li1EffLNS1L_9ScaleType4KindE0ELNS_15FloatRoundStyleE2ESJ_EENS1_15EpilogueDefaultEEEEEvvEEEEvNT_6ParamsE --------------------------
	.section	.nv.shared._ZN7cutlass13device_kernelINS_4gemm6kernel13GemmUniversalIN4cute5tupleIJiiiiEEENS1_10collective13CollectiveMmaINS1_34MainloopSm90TmaGmmaWarpSpecializedILi3ENS5_IJNS4_1CILi1EEESB_SB_EEENS1_35KernelTmaWarpSpecializedCooperativeEEENS5_IJNSA_ILi128EEENSA_ILi64EEENSA_ILi32EEEEEENS_10bfloat16_tENS5_IJlSB_lEEESJ_SK_NS4_8TiledMMAINS4_8MMA_AtomIJNS4_4SM904GMMA27MMA_64x64x16_F32BF16BF16_SSILNSO_5MajorE0ELSQ_0ELNSO_7ScaleInE1ELSR_1EEEEEENS4_6LayoutINS5_IJNSA_ILi2EEESB_SB_EEENS5_IJSB_NSA_ILi0EEESX_EEEEENS5_IJNS4_10UnderscoreES10_S10_EEEEENS4_13SM90_TMA_LOADENS4_14ComposedLayoutINS4_7SwizzleILi2ELi4ELi3EEENS4_18smem_ptr_flag_bitsILi16EEENSU_INS5_IJNSA_ILi8EEESH_EEENS5_IJSH_SB_EEEEEEEvNS4_8identityES13_S1D_vS1E_EENS_8epilogue10collective6detail29Sm90TmaWarpSpecializedAdapterINS1H_15DefaultEpilogueISJ_SK_SK_NS1G_6thread17LinearCombinationISJ_Li1EffLNS1L_9ScaleType4KindE0ELNS_15FloatRoundStyleE2ESJ_EENS1_15EpilogueDefaultEEEEEvvEEEEvNT_6ParamsE,"aw",@nobits
	.sectionflags	@""
	.align	16
	.zero		1024


//--------------------- .nv.shared.reserved.0     --------------------------
	.section	.nv.shared.reserved.0,"aw",@nobits
	.weak		__nv_reservedSMEM_offset_0_alias
	.size		__nv_reservedSMEM_offset_0_alias, 0, 0
	.other		__nv_reservedSMEM_offset_0_alias,@"STO_CUDA_RESERVED_SHARED STV_DEFAULT"
__nv_reservedSMEM_offset_0_alias:
	.zero		0


//--------------------- .nv.global                --------------------------
	.section	.nv.global,"aw",@nobits
.nv.global:
	.type		_ZN40_INTERNAL_2be22b95_4_k_cu_d77e24ed_170844cute1_E,@object
	.size		_ZN40_INTERNAL_2be22b95_4_k_cu_d77e24ed_170844cute1_E,(_ZN40_INTERNAL_2be22b95_4_k_cu_d77e24ed_170844cuda3std3__45__cpo6cbeginE - _ZN40_INTERNAL_2be22b95_4_k_cu_d77e24ed_170844cute1_E)
_ZN40_INTERNAL_2be22b95_4_k_cu_d77e24ed_170844cute1_E:
	.zero		1
	.type		_ZN40_INTERNAL_2be22b95_4_k_cu_d77e24ed_170844cuda3std3__45__cpo6cbeginE,@object
	.size		_ZN40_INTERNAL_2be22b95_4_k_cu_d77e24ed_170844cuda3std3__45__cpo6cbeginE,(_ZN40_INTERNAL_2be22b95_4_k_cu_d77e24ed_170844cuda3std3__48in_placeE - _ZN40_INTERNAL_2be22b95_4_k_cu_d77e24ed_170844cuda3std3__45__cpo6cbeginE)
_ZN40_INTERNAL_2be22b95_4_k_cu_d77e24ed_170844cuda3std3__45__cpo6cbeginE:
	.zero		1
	.type		_ZN40_INTERNAL_2be22b95_4_k_cu_d77e24ed_170844cuda3std3__48in_placeE,@object
	.size		_ZN40_INTERNAL_2be22b95_4_k_cu_d77e24ed_170844cuda3std3__48in_placeE,(_ZN40_INTERNAL_2be22b95_4_k_cu_d77e24ed_170844cuda3std6ranges3__45__cpo9iter_moveE - _ZN40_INTERNAL_2be22b95_4_k_cu_d77e24ed_170844cuda3std3__48in_placeE)
_ZN40_INTERNAL_2be22b95_4_k_cu_d77e24ed_170844cuda3std3__48in_placeE:
	.zero		1
	.type		_ZN40_INTERNAL_2be22b95_4_k_cu_d77e24ed_170844cuda3std6ranges3__45__cpo9iter_moveE,@object
	.size		_ZN40_INTERNAL_2be22b95_4_k_cu_d77e24ed_170844cuda3std6ranges3__45__cpo9iter_moveE,(_ZN40_INTERNAL_2be22b95_4_k_cu_d77e24ed_170844cuda3std3__45__cpo5beginE - _ZN40_INTERNAL_2be22b95_4_k_cu_d77e24ed_170844cuda3std6ranges3__45__cpo9iter_moveE)
_ZN40_INTERNAL_2be22b95_4_k_cu_d77e24ed_170844cuda3std6ranges3__45__cpo9iter_moveE:
	.zero		1
	.type		_ZN40_INTERNAL_2be22b95_4_k_cu_d77e24ed_170844cuda3std3__45__cpo5beginE,@object
	.size		_ZN40_INTERNAL_2be22b95_4_k_cu_d77e24ed_170844cuda3std3__45__cpo5beginE,(_ZN40_INTERNAL_2be22b95_4_k_cu_d77e24ed_170844cuda3std3__442_GLOBAL__N__2be22b95_4_k_cu_d77e24ed_170846ignoreE - _ZN40_INTERNAL_2be22b95_4_k_cu_d77e24ed_170844cuda3std3__45__cpo5beginE)
_ZN40_INTERNAL_2be22b95_4_k_cu_d77e24ed_170844cuda3std3__45__cpo5beginE:
	.zero		1
	.type		_ZN40_INTERNAL_2be22b95_4_k_cu_d77e24ed_170844cuda3std3__442_GLOBAL__N__2be22b95_4_k_cu_d77e24ed_170846ignoreE,@object
	.size		_ZN40_INTERNAL_2be22b95_4_k_cu_d77e24ed_170844cuda3std3__442_GLOBAL__N__2be22b95_4_k_cu_d77e24ed_170846ignoreE,(_ZN40_INTERNAL_2be22b95_4_k_cu_d77e24ed_170844cute7productE - _ZN40_INTERNAL_2be22b95_4_k_cu_d77e24ed_170844cuda3std3__442_GLOBAL__N__2be22b95_4_k_cu_d77e24ed_170846ignoreE)
_ZN40_INTERNAL_2be22b95_4_k_cu_d77e24ed_170844cuda3std3__442_GLOBAL__N__2be22b95_4_k_cu_d77e24ed_170846ignoreE:
	.zero		1
	.type		_ZN40_INTERNAL_2be22b95_4_k_cu_d77e24ed_170844cute7productE,@object
	.size		_ZN40_INTERNAL_2be22b95_4_k_cu_d77e24ed_170844cute7productE,(_ZN40_INTERNAL_2be22b95_4_k_cu_d77e24ed_170844cuda3std3__45__cpo3endE - _ZN40_INTERNAL_2be22b95_4_k_cu_d77e24ed_170844cute7productE)
_ZN40_INTERNAL_2be22b95_4_k_cu_d77e24ed_170844cute7productE:
	.zero		1
	.type		_ZN40_INTERNAL_2be22b95_4_k_cu_d77e24ed_170844cuda3std3__45__cpo3endE,@object
	.size		_ZN40_INTERNAL_2be22b95_4_k_cu_d77e24ed_170844cuda3std3__45__cpo3endE,(_ZN40_INTERNAL_2be22b95_4_k_cu_d77e24ed_170844cuda3std3__419piecewise_constructE - _ZN40_INTERNAL_2be22b95_4_k_cu_d77e24ed_170844cuda3std3__45__cpo3endE)
_ZN40_INTERNAL_2be22b95_4_k_cu_d77e24ed_170844cuda3std3__45__cpo3endE:
	.zero		1
	.type		_ZN40_INTERNAL_2be22b95_4_k_cu_d77e24ed_170844cuda3std3__419piecewise_constructE,@object
	.size		_ZN40_INTERNAL_2be22b95_4_k_cu_d77e24ed_170844cuda3std3__419piecewise_constructE,(_ZN40_INTERNAL_2be22b95_4_k_cu_d77e24ed_170844cuda3std3__45__cpo4cendE - _ZN40_INTERNAL_2be22b95_4_k_cu_d77e24ed_170844cuda3std3__419piecewise_constructE)
_ZN40_INTERNAL_2be22b95_4_k_cu_d77e24ed_170844cuda3std3__419piecewise_constructE:
	.zero		1
	.type		_ZN40_INTERNAL_2be22b95_4_k_cu_d77e24ed_170844cuda3std3__45__cpo4cendE,@object
	.size		_ZN40_INTERNAL_2be22b95_4_k_cu_d77e24ed_170844cuda3std3__45__cpo4cendE,(_ZN40_INTERNAL_2be22b95_4_k_cu_d77e24ed_170844cuda3std6ranges3__45__cpo4swapE - _ZN40_INTERNAL_2be22b95_4_k_cu_d77e24ed_170844cuda3std3__45__cpo4cendE)
_ZN40_INTERNAL_2be22b95_4_k_cu_d77e24ed_170844cuda3std3__45__cpo4cendE:
	.zero		1
	.type		_ZN40_INTERNAL_2be22b95_4_k_cu_d77e24ed_170844cuda3std6ranges3__45__cpo4swapE,@object
	.size		_ZN40_INTERNAL_2be22b95_4_k_cu_d77e24ed_170844cuda3std6ranges3__45__cpo4swapE,(.L_8 - _ZN40_INTERNAL_2be22b95_4_k_cu_d77e24ed_170844cuda3std6ranges3__45__cpo4swapE)
_ZN40_INTERNAL_2be22b95_4_k_cu_d77e24ed_170844cuda3std6ranges3__45__cpo4swapE:
	.zero		1
.L_8:


//--------------------- .nv.constant0._ZN7cutlass13device_kernelINS_4gemm6kernel13GemmUniversalIN4cute5tupleIJiiiiEEENS1_10collective13CollectiveMmaINS1_34MainloopSm90TmaGmmaWarpSpecializedILi3ENS5_IJNS4_1CILi1EEESB_SB_EEENS1_35KernelTmaWarpSpecializedCooperativeEEENS5_IJNSA_ILi128EEENSA_ILi64EEENSA_ILi32EEEEEENS_10bfloat16_tENS5_IJlSB_lEEESJ_SK_NS4_8TiledMMAINS4_8MMA_AtomIJNS4_4SM904GMMA27MMA_64x64x16_F32BF16BF16_SSILNSO_5MajorE0ELSQ_0ELNSO_7ScaleInE1ELSR_1EEEEEENS4_6LayoutINS5_IJNSA_ILi2EEESB_SB_EEENS5_IJSB_NSA_ILi0EEESX_EEEEENS5_IJNS4_10UnderscoreES10_S10_EEEEENS4_13SM90_TMA_LOADENS4_14ComposedLayoutINS4_7SwizzleILi2ELi4ELi3EEENS4_18smem_ptr_flag_bitsILi16EEENSU_INS5_IJNSA_ILi8EEESH_EEENS5_IJSH_SB_EEEEEEEvNS4_8identityES13_S1D_vS1E_EENS_8epilogue10collective6detail29Sm90TmaWarpSpecializedAdapterINS1H_15DefaultEpilogueISJ_SK_SK_NS1G_6thread17LinearCombinationISJ_Li1EffLNS1L_9ScaleType4KindE0ELNS_15FloatRoundStyleE2ESJ_EENS1_15EpilogueDefaultEEEEEvvEEEEvNT_6ParamsE --------------------------
	.section	.nv.constant0._ZN7cutlass13device_kernelINS_4gemm6kernel13GemmUniversalIN4cute5tupleIJiiiiEEENS1_10collective13CollectiveMmaINS1_34MainloopSm90TmaGmmaWarpSpecializedILi3ENS5_IJNS4_1CILi1EEESB_SB_EEENS1_35KernelTmaWarpSpecializedCooperativeEEENS5_IJNSA_ILi128EEENSA_ILi64EEENSA_ILi32EEEEEENS_10bfloat16_tENS5_IJlSB_lEEESJ_SK_NS4_8TiledMMAINS4_8MMA_AtomIJNS4_4SM904GMMA27MMA_64x64x16_F32BF16BF16_SSILNSO_5MajorE0ELSQ_0ELNSO_7ScaleInE1ELSR_1EEEEEENS4_6LayoutINS5_IJNSA_ILi2EEESB_SB_EEENS5_IJSB_NSA_ILi0EEESX_EEEEENS5_IJNS4_10UnderscoreES10_S10_EEEEENS4_13SM90_TMA_LOADENS4_14ComposedLayoutINS4_7SwizzleILi2ELi4ELi3EEENS4_18smem_ptr_flag_bitsILi16EEENSU_INS5_IJNSA_ILi8EEESH_EEENS5_IJSH_SB_EEEEEEEvNS4_8identityES13_S1D_vS1E_EENS_8epilogue10collective6detail29Sm90TmaWarpSpecializedAdapterINS1H_15DefaultEpilogueISJ_SK_SK_NS1G_6thread17LinearCombinationISJ_Li1EffLNS1L_9ScaleType4KindE0ELNS_15FloatRoundStyleE2ESJ_EENS1_15EpilogueDefaultEEEEEvvEEEEvNT_6ParamsE,"a",@progbits
	.sectionflags	@""
	.align	4
.nv.constant0._ZN7cutlass13device_kernelINS_4gemm6kernel13GemmUniversalIN4cute5tupleIJiiiiEEENS1_10collective13CollectiveMmaINS1_34MainloopSm90TmaGmmaWarpSpecializedILi3ENS5_IJNS4_1CILi1EEESB_SB_EEENS1_35KernelTmaWarpSpecializedCooperativeEEENS5_IJNSA_ILi128EEENSA_ILi64EEENSA_ILi32EEEEEENS_10bfloat16_tENS5_IJlSB_lEEESJ_SK_NS4_8TiledMMAINS4_8MMA_AtomIJNS4_4SM904GMMA27MMA_64x64x16_F32BF16BF16_SSILNSO_5MajorE0ELSQ_0ELNSO_7ScaleInE1ELSR_1EEEEEENS4_6LayoutINS5_IJNSA_ILi2EEESB_SB_EEENS5_IJSB_NSA_ILi0EEESX_EEEEENS5_IJNS4_10UnderscoreES10_S10_EEEEENS4_13SM90_TMA_LOADENS4_14ComposedLayoutINS4_7SwizzleILi2ELi4ELi3EEENS4_18smem_ptr_flag_bitsILi16EEENSU_INS5_IJNSA_ILi8EEESH_EEENS5_IJSH_SB_EEEEEEEvNS4_8identityES13_S1D_vS1E_EENS_8epilogue10collective6detail29Sm90TmaWarpSpecializedAdapterINS1H_15DefaultEpilogueISJ_SK_SK_NS1G_6thread17LinearCombinationISJ_Li1EffLNS1L_9ScaleType4KindE0ELNS_15FloatRoundStyleE2ESJ_EENS1_15EpilogueDefaultEEEEEvvEEEEvNT_6ParamsE:
	.zero		1664


//--------------------- SYMBOLS --------------------------

	.type		.nv.reservedSmem.offset0,@object
	.size		.nv.reservedSmem.offset0,0x4
	.type		__assertfail,@function
